//
// Generated by NVIDIA NVVM Compiler
//
// Compiler Build ID: CL-36424714
// Cuda compilation tools, release 13.0, V13.0.88
// Based on NVVM 20.0.0
//

.version 9.0
.target sm_100
.address_size 64

	// .globl	_Z19fc_backward_weightsPfS_S_iii

.visible .entry _Z19fc_backward_weightsPfS_S_iii(
	.param .u64 .ptr .align 1 _Z19fc_backward_weightsPfS_S_iii_param_0,
	.param .u64 .ptr .align 1 _Z19fc_backward_weightsPfS_S_iii_param_1,
	.param .u64 .ptr .align 1 _Z19fc_backward_weightsPfS_S_iii_param_2,
	.param .u32 _Z19fc_backward_weightsPfS_S_iii_param_3,
	.param .u32 _Z19fc_backward_weightsPfS_S_iii_param_4,
	.param .u32 _Z19fc_backward_weightsPfS_S_iii_param_5
)
{
	.reg .pred 	%p<13>;
	.reg .b32 	%r<44>;
	.reg .b32 	%f<68>;
	.reg .b64 	%rd<53>;

	ld.param.u64 	%rd4, [_Z19fc_backward_weightsPfS_S_iii_param_0];
	ld.param.u64 	%rd5, [_Z19fc_backward_weightsPfS_S_iii_param_1];
	ld.param.u64 	%rd3, [_Z19fc_backward_weightsPfS_S_iii_param_2];
	ld.param.u32 	%r20, [_Z19fc_backward_weightsPfS_S_iii_param_3];
	ld.param.u32 	%r21, [_Z19fc_backward_weightsPfS_S_iii_param_4];
	ld.param.u32 	%r22, [_Z19fc_backward_weightsPfS_S_iii_param_5];
	cvta.to.global.u64 	%rd1, %rd5;
	cvta.to.global.u64 	%rd2, %rd4;
	mov.u32 	%r23, %ctaid.x;
	mov.u32 	%r24, %ntid.x;
	mov.u32 	%r25, %tid.x;
	mad.lo.s32 	%r1, %r23, %r24, %r25;
	mov.u32 	%r26, %ctaid.y;
	mov.u32 	%r27, %ntid.y;
	mov.u32 	%r28, %tid.y;
	mad.lo.s32 	%r2, %r26, %r27, %r28;
	setp.ge.s32 	%p1, %r2, %r22;
	setp.ge.s32 	%p2, %r1, %r21;
	or.pred  	%p3, %p2, %p1;
	@%p3 bra 	$L__BB0_14;
	setp.lt.s32 	%p4, %r20, 1;
	mov.f32 	%f67, 0f00000000;
	@%p4 bra 	$L__BB0_13;
	and.b32  	%r3, %r20, 7;
	setp.lt.u32 	%p5, %r20, 8;
	mov.f32 	%f67, 0f00000000;
	mov.b32 	%r42, 0;
	@%p5 bra 	$L__BB0_5;
	and.b32  	%r42, %r20, 2147483640;
	neg.s32 	%r40, %r42;
	shl.b32 	%r6, %r21, 3;
	shl.b32 	%r7, %r22, 3;
	mov.f32 	%f67, 0f00000000;
	mul.wide.s32 	%rd10, %r22, 4;
	mul.wide.s32 	%rd12, %r21, 4;
	mov.u32 	%r38, %r2;
	mov.u32 	%r39, %r1;
$L__BB0_4:
	.pragma "nounroll";
	mul.wide.s32 	%rd6, %r38, 4;
	add.s64 	%rd7, %rd2, %rd6;
	ld.global.f32 	%f17, [%rd7];
	mul.wide.s32 	%rd8, %r39, 4;
	add.s64 	%rd9, %rd1, %rd8;
	ld.global.f32 	%f18, [%rd9];
	fma.rn.f32 	%f19, %f17, %f18, %f67;
	add.s64 	%rd11, %rd7, %rd10;
	ld.global.f32 	%f20, [%rd11];
	add.s64 	%rd13, %rd9, %rd12;
	ld.global.f32 	%f21, [%rd13];
	fma.rn.f32 	%f22, %f20, %f21, %f19;
	add.s64 	%rd14, %rd11, %rd10;
	ld.global.f32 	%f23, [%rd14];
	add.s64 	%rd15, %rd13, %rd12;
	ld.global.f32 	%f24, [%rd15];
	fma.rn.f32 	%f25, %f23, %f24, %f22;
	add.s64 	%rd16, %rd14, %rd10;
	ld.global.f32 	%f26, [%rd16];
	add.s64 	%rd17, %rd15, %rd12;
	ld.global.f32 	%f27, [%rd17];
	fma.rn.f32 	%f28, %f26, %f27, %f25;
	add.s64 	%rd18, %rd16, %rd10;
	ld.global.f32 	%f29, [%rd18];
	add.s64 	%rd19, %rd17, %rd12;
	ld.global.f32 	%f30, [%rd19];
	fma.rn.f32 	%f31, %f29, %f30, %f28;
	add.s64 	%rd20, %rd18, %rd10;
	ld.global.f32 	%f32, [%rd20];
	add.s64 	%rd21, %rd19, %rd12;
	ld.global.f32 	%f33, [%rd21];
	fma.rn.f32 	%f34, %f32, %f33, %f31;
	add.s64 	%rd22, %rd20, %rd10;
	ld.global.f32 	%f35, [%rd22];
	add.s64 	%rd23, %rd21, %rd12;
	ld.global.f32 	%f36, [%rd23];
	fma.rn.f32 	%f37, %f35, %f36, %f34;
	add.s64 	%rd24, %rd22, %rd10;
	ld.global.f32 	%f38, [%rd24];
	add.s64 	%rd25, %rd23, %rd12;
	ld.global.f32 	%f39, [%rd25];
	fma.rn.f32 	%f67, %f38, %f39, %f37;
	add.s32 	%r40, %r40, 8;
	add.s32 	%r39, %r39, %r6;
	add.s32 	%r38, %r38, %r7;
	setp.ne.s32 	%p6, %r40, 0;
	@%p6 bra 	$L__BB0_4;
$L__BB0_5:
	setp.eq.s32 	%p7, %r3, 0;
	@%p7 bra 	$L__BB0_13;
	and.b32  	%r15, %r20, 3;
	setp.lt.u32 	%p8, %r3, 4;
	@%p8 bra 	$L__BB0_8;
	mad.lo.s32 	%r30, %r42, %r22, %r2;
	mul.wide.s32 	%rd26, %r30, 4;
	add.s64 	%rd27, %rd2, %rd26;
	ld.global.f32 	%f41, [%rd27];
	mad.lo.s32 	%r31, %r42, %r21, %r1;
	mul.wide.s32 	%rd28, %r31, 4;
	add.s64 	%rd29, %rd1, %rd28;
	ld.global.f32 	%f42, [%rd29];
	fma.rn.f32 	%f43, %f41, %f42, %f67;
	mul.wide.s32 	%rd30, %r22, 4;
	add.s64 	%rd31, %rd27, %rd30;
	ld.global.f32 	%f44, [%rd31];
	mul.wide.s32 	%rd32, %r21, 4;
	add.s64 	%rd33, %rd29, %rd32;
	ld.global.f32 	%f45, [%rd33];
	fma.rn.f32 	%f46, %f44, %f45, %f43;
	add.s64 	%rd34, %rd31, %rd30;
	ld.global.f32 	%f47, [%rd34];
	add.s64 	%rd35, %rd33, %rd32;
	ld.global.f32 	%f48, [%rd35];
	fma.rn.f32 	%f49, %f47, %f48, %f46;
	add.s64 	%rd36, %rd34, %rd30;
	ld.global.f32 	%f50, [%rd36];
	add.s64 	%rd37, %rd35, %rd32;
	ld.global.f32 	%f51, [%rd37];
	fma.rn.f32 	%f67, %f50, %f51, %f49;
	add.s32 	%r42, %r42, 4;
$L__BB0_8:
	setp.eq.s32 	%p9, %r15, 0;
	@%p9 bra 	$L__BB0_13;
	setp.eq.s32 	%p10, %r15, 1;
	@%p10 bra 	$L__BB0_11;
	mad.lo.s32 	%r32, %r42, %r22, %r2;
	mul.wide.s32 	%rd38, %r32, 4;
	add.s64 	%rd39, %rd2, %rd38;
	ld.global.f32 	%f53, [%rd39];
	mad.lo.s32 	%r33, %r42, %r21, %r1;
	mul.wide.s32 	%rd40, %r33, 4;
	add.s64 	%rd41, %rd1, %rd40;
	ld.global.f32 	%f54, [%rd41];
	fma.rn.f32 	%f55, %f53, %f54, %f67;
	mul.wide.s32 	%rd42, %r22, 4;
	add.s64 	%rd43, %rd39, %rd42;
	ld.global.f32 	%f56, [%rd43];
	mul.wide.s32 	%rd44, %r21, 4;
	add.s64 	%rd45, %rd41, %rd44;
	ld.global.f32 	%f57, [%rd45];
	fma.rn.f32 	%f67, %f56, %f57, %f55;
	add.s32 	%r42, %r42, 2;
$L__BB0_11:
	and.b32  	%r34, %r20, 1;
	setp.eq.b32 	%p11, %r34, 1;
	not.pred 	%p12, %p11;
	@%p12 bra 	$L__BB0_13;
	mad.lo.s32 	%r35, %r42, %r22, %r2;
	mul.wide.s32 	%rd46, %r35, 4;
	add.s64 	%rd47, %rd2, %rd46;
	ld.global.f32 	%f58, [%rd47];
	mad.lo.s32 	%r36, %r42, %r21, %r1;
	mul.wide.s32 	%rd48, %r36, 4;
	add.s64 	%rd49, %rd1, %rd48;
	ld.global.f32 	%f59, [%rd49];
	fma.rn.f32 	%f67, %f58, %f59, %f67;
$L__BB0_13:
	mad.lo.s32 	%r37, %r21, %r2, %r1;
	cvta.to.global.u64 	%rd50, %rd3;
	mul.wide.s32 	%rd51, %r37, 4;
	add.s64 	%rd52, %rd50, %rd51;
	st.global.f32 	[%rd52], %f67;
$L__BB0_14:
	ret;

}
	// .globl	_Z16fc_backward_biasPfS_ii
.visible .entry _Z16fc_backward_biasPfS_ii(
	.param .u64 .ptr .align 1 _Z16fc_backward_biasPfS_ii_param_0,
	.param .u64 .ptr .align 1 _Z16fc_backward_biasPfS_ii_param_1,
	.param .u32 _Z16fc_backward_biasPfS_ii_param_2,
	.param .u32 _Z16fc_backward_biasPfS_ii_param_3
)
{
	.reg .pred 	%p<11>;
	.reg .b32 	%r<38>;
	.reg .b32 	%f<83>;
	.reg .b64 	%rd<43>;

	ld.param.u64 	%rd3, [_Z16fc_backward_biasPfS_ii_param_0];
	ld.param.u64 	%rd2, [_Z16fc_backward_biasPfS_ii_param_1];
	ld.param.u32 	%r23, [_Z16fc_backward_biasPfS_ii_param_2];
	ld.param.u32 	%r24, [_Z16fc_backward_biasPfS_ii_param_3];
	cvta.to.global.u64 	%rd1, %rd3;
	mov.u32 	%r25, %ctaid.x;
	mov.u32 	%r26, %ntid.x;
	mov.u32 	%r27, %tid.x;
	mad.lo.s32 	%r1, %r25, %r26, %r27;
	setp.ge.s32 	%p1, %r1, %r24;
	@%p1 bra 	$L__BB1_15;
	setp.lt.s32 	%p2, %r23, 1;
	mov.f32 	%f82, 0f00000000;
	@%p2 bra 	$L__BB1_14;
	and.b32  	%r2, %r23, 15;
	setp.lt.u32 	%p3, %r23, 16;
	mov.f32 	%f82, 0f00000000;
	mov.b32 	%r34, 0;
	@%p3 bra 	$L__BB1_5;
	and.b32  	%r34, %r23, 2147483632;
	neg.s32 	%r32, %r34;
	shl.b32 	%r5, %r24, 4;
	mov.f32 	%f82, 0f00000000;
	mul.wide.s32 	%rd6, %r24, 4;
	mov.u32 	%r31, %r1;
$L__BB1_4:
	.pragma "nounroll";
	mul.wide.s32 	%rd4, %r31, 4;
	add.s64 	%rd5, %rd1, %rd4;
	ld.global.f32 	%f18, [%rd5];
	add.f32 	%f19, %f82, %f18;
	add.s64 	%rd7, %rd5, %rd6;
	ld.global.f32 	%f20, [%rd7];
	add.f32 	%f21, %f19, %f20;
	add.s64 	%rd8, %rd7, %rd6;
	ld.global.f32 	%f22, [%rd8];
	add.f32 	%f23, %f21, %f22;
	add.s64 	%rd9, %rd8, %rd6;
	ld.global.f32 	%f24, [%rd9];
	add.f32 	%f25, %f23, %f24;
	add.s64 	%rd10, %rd9, %rd6;
	ld.global.f32 	%f26, [%rd10];
	add.f32 	%f27, %f25, %f26;
	add.s64 	%rd11, %rd10, %rd6;
	ld.global.f32 	%f28, [%rd11];
	add.f32 	%f29, %f27, %f28;
	add.s64 	%rd12, %rd11, %rd6;
	ld.global.f32 	%f30, [%rd12];
	add.f32 	%f31, %f29, %f30;
	add.s64 	%rd13, %rd12, %rd6;
	ld.global.f32 	%f32, [%rd13];
	add.f32 	%f33, %f31, %f32;
	add.s64 	%rd14, %rd13, %rd6;
	ld.global.f32 	%f34, [%rd14];
	add.f32 	%f35, %f33, %f34;
	add.s64 	%rd15, %rd14, %rd6;
	ld.global.f32 	%f36, [%rd15];
	add.f32 	%f37, %f35, %f36;
	add.s64 	%rd16, %rd15, %rd6;
	ld.global.f32 	%f38, [%rd16];
	add.f32 	%f39, %f37, %f38;
	add.s64 	%rd17, %rd16, %rd6;
	ld.global.f32 	%f40, [%rd17];
	add.f32 	%f41, %f39, %f40;
	add.s64 	%rd18, %rd17, %rd6;
	ld.global.f32 	%f42, [%rd18];
	add.f32 	%f43, %f41, %f42;
	add.s64 	%rd19, %rd18, %rd6;
	ld.global.f32 	%f44, [%rd19];
	add.f32 	%f45, %f43, %f44;
	add.s64 	%rd20, %rd19, %rd6;
	ld.global.f32 	%f46, [%rd20];
	add.f32 	%f47, %f45, %f46;
	add.s64 	%rd21, %rd20, %rd6;
	ld.global.f32 	%f48, [%rd21];
	add.f32 	%f82, %f47, %f48;
	add.s32 	%r32, %r32, 16;
	add.s32 	%r31, %r31, %r5;
	setp.ne.s32 	%p4, %r32, 0;
	@%p4 bra 	$L__BB1_4;
$L__BB1_5:
	setp.eq.s32 	%p5, %r2, 0;
	@%p5 bra 	$L__BB1_14;
	and.b32  	%r11, %r23, 7;
	setp.lt.u32 	%p6, %r2, 8;
	@%p6 bra 	$L__BB1_8;
	mad.lo.s32 	%r29, %r34, %r24, %r1;
	mul.wide.s32 	%rd22, %r29, 4;
	add.s64 	%rd23, %rd1, %rd22;
	ld.global.f32 	%f50, [%rd23];
	add.f32 	%f51, %f82, %f50;
	mul.wide.s32 	%rd24, %r24, 4;
	add.s64 	%rd25, %rd23, %rd24;
	ld.global.f32 	%f52, [%rd25];
	add.f32 	%f53, %f51, %f52;
	add.s64 	%rd26, %rd25, %rd24;
	ld.global.f32 	%f54, [%rd26];
	add.f32 	%f55, %f53, %f54;
	add.s64 	%rd27, %rd26, %rd24;
	ld.global.f32 	%f56, [%rd27];
	add.f32 	%f57, %f55, %f56;
	add.s64 	%rd28, %rd27, %rd24;
	ld.global.f32 	%f58, [%rd28];
	add.f32 	%f59, %f57, %f58;
	add.s64 	%rd29, %rd28, %rd24;
	ld.global.f32 	%f60, [%rd29];
	add.f32 	%f61, %f59, %f60;
	add.s64 	%rd30, %rd29, %rd24;
	ld.global.f32 	%f62, [%rd30];
	add.f32 	%f63, %f61, %f62;
	add.s64 	%rd31, %rd30, %rd24;
	ld.global.f32 	%f64, [%rd31];
	add.f32 	%f82, %f63, %f64;
	add.s32 	%r34, %r34, 8;
$L__BB1_8:
	setp.eq.s32 	%p7, %r11, 0;
	@%p7 bra 	$L__BB1_14;
	and.b32  	%r14, %r23, 3;
	setp.lt.u32 	%p8, %r11, 4;
	@%p8 bra 	$L__BB1_11;
	mad.lo.s32 	%r30, %r34, %r24, %r1;
	mul.wide.s32 	%rd32, %r30, 4;
	add.s64 	%rd33, %rd1, %rd32;
	ld.global.f32 	%f66, [%rd33];
	add.f32 	%f67, %f82, %f66;
	mul.wide.s32 	%rd34, %r24, 4;
	add.s64 	%rd35, %rd33, %rd34;
	ld.global.f32 	%f68, [%rd35];
	add.f32 	%f69, %f67, %f68;
	add.s64 	%rd36, %rd35, %rd34;
	ld.global.f32 	%f70, [%rd36];
	add.f32 	%f71, %f69, %f70;
	add.s64 	%rd37, %rd36, %rd34;
	ld.global.f32 	%f72, [%rd37];
	add.f32 	%f82, %f71, %f72;
	add.s32 	%r34, %r34, 4;
$L__BB1_11:
	setp.eq.s32 	%p9, %r14, 0;
	@%p9 bra 	$L__BB1_14;
	mad.lo.s32 	%r37, %r34, %r24, %r1;
	neg.s32 	%r36, %r14;
$L__BB1_13:
	.pragma "nounroll";
	mul.wide.s32 	%rd38, %r37, 4;
	add.s64 	%rd39, %rd1, %rd38;
	ld.global.f32 	%f73, [%rd39];
	add.f32 	%f82, %f82, %f73;
	add.s32 	%r37, %r37, %r24;
	add.s32 	%r36, %r36, 1;
	setp.ne.s32 	%p10, %r36, 0;
	@%p10 bra 	$L__BB1_13;
$L__BB1_14:
	cvta.to.global.u64 	%rd40, %rd2;
	mul.wide.s32 	%rd41, %r1, 4;
	add.s64 	%rd42, %rd40, %rd41;
	st.global.f32 	[%rd42], %f82;
$L__BB1_15:
	ret;

}
	// .globl	_Z17fc_backward_inputPfS_S_iii
.visible .entry _Z17fc_backward_inputPfS_S_iii(
	.param .u64 .ptr .align 1 _Z17fc_backward_inputPfS_S_iii_param_0,
	.param .u64 .ptr .align 1 _Z17fc_backward_inputPfS_S_iii_param_1,
	.param .u64 .ptr .align 1 _Z17fc_backward_inputPfS_S_iii_param_2,
	.param .u32 _Z17fc_backward_inputPfS_S_iii_param_3,
	.param .u32 _Z17fc_backward_inputPfS_S_iii_param_4,
	.param .u32 _Z17fc_backward_inputPfS_S_iii_param_5
)
{
	.reg .pred 	%p<13>;
	.reg .b32 	%r<41>;
	.reg .b32 	%f<68>;
	.reg .b64 	%rd<53>;

	ld.param.u64 	%rd7, [_Z17fc_backward_inputPfS_S_iii_param_0];
	ld.param.u64 	%rd8, [_Z17fc_backward_inputPfS_S_iii_param_1];
	ld.param.u64 	%rd6, [_Z17fc_backward_inputPfS_S_iii_param_2];
	ld.param.u32 	%r20, [_Z17fc_backward_inputPfS_S_iii_param_3];
	ld.param.u32 	%r18, [_Z17fc_backward_inputPfS_S_iii_param_4];
	ld.param.u32 	%r19, [_Z17fc_backward_inputPfS_S_iii_param_5];
	cvta.to.global.u64 	%rd1, %rd8;
	cvta.to.global.u64 	%rd2, %rd7;
	mov.u32 	%r21, %ctaid.x;
	mov.u32 	%r22, %ntid.x;
	mov.u32 	%r23, %tid.x;
	mad.lo.s32 	%r1, %r21, %r22, %r23;
	mov.u32 	%r24, %ctaid.y;
	mov.u32 	%r25, %ntid.y;
	mov.u32 	%r26, %tid.y;
	mad.lo.s32 	%r2, %r24, %r25, %r26;
	setp.ge.s32 	%p1, %r2, %r20;
	setp.ge.s32 	%p2, %r1, %r18;
	or.pred  	%p3, %p1, %p2;
	@%p3 bra 	$L__BB2_14;
	setp.lt.s32 	%p4, %r19, 1;
	mov.f32 	%f67, 0f00000000;
	@%p4 bra 	$L__BB2_13;
	mul.lo.s32 	%r3, %r19, %r2;
	and.b32  	%r4, %r19, 7;
	setp.lt.u32 	%p5, %r19, 8;
	mov.f32 	%f67, 0f00000000;
	mov.b32 	%r39, 0;
	@%p5 bra 	$L__BB2_5;
	and.b32  	%r39, %r19, 2147483640;
	neg.s32 	%r37, %r39;
	shl.b32 	%r7, %r18, 3;
	mul.wide.u32 	%rd9, %r3, 4;
	add.s64 	%rd10, %rd9, %rd2;
	add.s64 	%rd52, %rd10, 16;
	mov.f32 	%f67, 0f00000000;
	mul.wide.s32 	%rd13, %r18, 4;
	mov.u32 	%r36, %r1;
$L__BB2_4:
	.pragma "nounroll";
	ld.global.f32 	%f17, [%rd52+-16];
	mul.wide.s32 	%rd11, %r36, 4;
	add.s64 	%rd12, %rd1, %rd11;
	ld.global.f32 	%f18, [%rd12];
	fma.rn.f32 	%f19, %f17, %f18, %f67;
	ld.global.f32 	%f20, [%rd52+-12];
	add.s64 	%rd14, %rd12, %rd13;
	ld.global.f32 	%f21, [%rd14];
	fma.rn.f32 	%f22, %f20, %f21, %f19;
	ld.global.f32 	%f23, [%rd52+-8];
	add.s64 	%rd15, %rd14, %rd13;
	ld.global.f32 	%f24, [%rd15];
	fma.rn.f32 	%f25, %f23, %f24, %f22;
	ld.global.f32 	%f26, [%rd52+-4];
	add.s64 	%rd16, %rd15, %rd13;
	ld.global.f32 	%f27, [%rd16];
	fma.rn.f32 	%f28, %f26, %f27, %f25;
	ld.global.f32 	%f29, [%rd52];
	add.s64 	%rd17, %rd16, %rd13;
	ld.global.f32 	%f30, [%rd17];
	fma.rn.f32 	%f31, %f29, %f30, %f28;
	ld.global.f32 	%f32, [%rd52+4];
	add.s64 	%rd18, %rd17, %rd13;
	ld.global.f32 	%f33, [%rd18];
	fma.rn.f32 	%f34, %f32, %f33, %f31;
	ld.global.f32 	%f35, [%rd52+8];
	add.s64 	%rd19, %rd18, %rd13;
	ld.global.f32 	%f36, [%rd19];
	fma.rn.f32 	%f37, %f35, %f36, %f34;
	ld.global.f32 	%f38, [%rd52+12];
	add.s64 	%rd20, %rd19, %rd13;
	ld.global.f32 	%f39, [%rd20];
	fma.rn.f32 	%f67, %f38, %f39, %f37;
	add.s32 	%r37, %r37, 8;
	add.s32 	%r36, %r36, %r7;
	add.s64 	%rd52, %rd52, 32;
	setp.ne.s32 	%p6, %r37, 0;
	@%p6 bra 	$L__BB2_4;
$L__BB2_5:
	setp.eq.s32 	%p7, %r4, 0;
	@%p7 bra 	$L__BB2_13;
	and.b32  	%r13, %r19, 3;
	setp.lt.u32 	%p8, %r4, 4;
	@%p8 bra 	$L__BB2_8;
	add.s32 	%r28, %r39, %r3;
	mul.wide.u32 	%rd21, %r28, 4;
	add.s64 	%rd22, %rd2, %rd21;
	ld.global.f32 	%f41, [%rd22];
	mad.lo.s32 	%r29, %r39, %r18, %r1;
	mul.wide.s32 	%rd23, %r29, 4;
	add.s64 	%rd24, %rd1, %rd23;
	ld.global.f32 	%f42, [%rd24];
	fma.rn.f32 	%f43, %f41, %f42, %f67;
	cvt.u64.u32 	%rd25, %r3;
	cvt.u64.u32 	%rd26, %r39;
	add.s64 	%rd27, %rd26, %rd25;
	shl.b64 	%rd28, %rd27, 2;
	add.s64 	%rd29, %rd2, %rd28;
	ld.global.f32 	%f44, [%rd29+4];
	mul.wide.s32 	%rd30, %r18, 4;
	add.s64 	%rd31, %rd24, %rd30;
	ld.global.f32 	%f45, [%rd31];
	fma.rn.f32 	%f46, %f44, %f45, %f43;
	ld.global.f32 	%f47, [%rd29+8];
	add.s64 	%rd32, %rd31, %rd30;
	ld.global.f32 	%f48, [%rd32];
	fma.rn.f32 	%f49, %f47, %f48, %f46;
	ld.global.f32 	%f50, [%rd29+12];
	add.s64 	%rd33, %rd32, %rd30;
	ld.global.f32 	%f51, [%rd33];
	fma.rn.f32 	%f67, %f50, %f51, %f49;
	add.s32 	%r39, %r39, 4;
$L__BB2_8:
	setp.eq.s32 	%p9, %r13, 0;
	@%p9 bra 	$L__BB2_13;
	setp.eq.s32 	%p10, %r13, 1;
	@%p10 bra 	$L__BB2_11;
	add.s32 	%r30, %r39, %r3;
	mul.wide.u32 	%rd34, %r30, 4;
	add.s64 	%rd35, %rd2, %rd34;
	ld.global.f32 	%f53, [%rd35];
	mad.lo.s32 	%r31, %r39, %r18, %r1;
	mul.wide.s32 	%rd36, %r31, 4;
	add.s64 	%rd37, %rd1, %rd36;
	ld.global.f32 	%f54, [%rd37];
	fma.rn.f32 	%f55, %f53, %f54, %f67;
	cvt.u64.u32 	%rd38, %r3;
	cvt.u64.u32 	%rd39, %r39;
	add.s64 	%rd40, %rd39, %rd38;
	shl.b64 	%rd41, %rd40, 2;
	add.s64 	%rd42, %rd2, %rd41;
	ld.global.f32 	%f56, [%rd42+4];
	mul.wide.s32 	%rd43, %r18, 4;
	add.s64 	%rd44, %rd37, %rd43;
	ld.global.f32 	%f57, [%rd44];
	fma.rn.f32 	%f67, %f56, %f57, %f55;
	add.s32 	%r39, %r39, 2;
$L__BB2_11:
	and.b32  	%r32, %r19, 1;
	setp.eq.b32 	%p11, %r32, 1;
	not.pred 	%p12, %p11;
	@%p12 bra 	$L__BB2_13;
	add.s32 	%r33, %r39, %r3;
	mul.wide.u32 	%rd45, %r33, 4;
	add.s64 	%rd46, %rd2, %rd45;
	ld.global.f32 	%f58, [%rd46];
	mad.lo.s32 	%r34, %r39, %r18, %r1;
	mul.wide.s32 	%rd47, %r34, 4;
	add.s64 	%rd48, %rd1, %rd47;
	ld.global.f32 	%f59, [%rd48];
	fma.rn.f32 	%f67, %f58, %f59, %f67;
$L__BB2_13:
	mad.lo.s32 	%r35, %r18, %r2, %r1;
	cvta.to.global.u64 	%rd49, %rd6;
	mul.wide.s32 	%rd50, %r35, 4;
	add.s64 	%rd51, %rd49, %rd50;
	st.global.f32 	[%rd51], %f67;
$L__BB2_14:
	ret;

}


// ===== COMPILED SASS (sm_100) =====

	.target	sm_100

	.elftype	@"ET_EXEC"


//--------------------- .note.nv.tkinfo           --------------------------
	.section	.note.nv.tkinfo,"",@"SHT_NOTE"
	.sectionflags	@"SHF_NOTE_NV_TKINFO"
	.tkinfo
        /*0018*/ 	.word	0x00000002
        /*0030*/ 	.string	""
        /*0030*/ 	.string	"ptxas"
        /*0030*/ 	.string	"Cuda compilation tools, release 13.0, V13.0.88"
        /*0030*/ 	.string	"Build cuda_13.0.r13.0/compiler.36424714_0"
        /*0030*/ 	.string	"-arch sm_100 -m 64 "



//--------------------- .note.nv.cuinfo           --------------------------
	.section	.note.nv.cuinfo,"",@"SHT_NOTE"
	.sectionflags	@"SHF_NOTE_NV_CUINFO"
        /*0018*/ 	.short	0x0002
        /*001a*/ 	.short	0x0064
        /*001c*/ 	.short	0x0082
	.zero		2


//--------------------- .nv.info                  --------------------------
	.section	.nv.info,"",@"SHT_CUDA_INFO"
	.align	4


	//----- nvinfo : EIATTR_REGCOUNT
	.align		4
        /*0000*/ 	.byte	0x04, 0x2f
        /*0002*/ 	.short	(.L_1 - .L_0)
	.align		4
.L_0:
        /*0004*/ 	.word	index@(_Z19fc_backward_weightsPfS_S_iii)
        /*0008*/ 	.word	0x00000020


	//----- nvinfo : EIATTR_FRAME_SIZE
	.align		4
.L_1:
        /*000c*/ 	.byte	0x04, 0x11
        /*000e*/ 	.short	(.L_3 - .L_2)
	.align		4
.L_2:
        /*0010*/ 	.word	index@(_Z19fc_backward_weightsPfS_S_iii)
        /*0014*/ 	.word	0x00000000


	//----- nvinfo : EIATTR_REGCOUNT
	.align		4
.L_3:
        /*0018*/ 	.byte	0x04, 0x2f
        /*001a*/ 	.short	(.L_5 - .L_4)
	.align		4
.L_4:
        /*001c*/ 	.word	index@(_Z16fc_backward_biasPfS_ii)
        /*0020*/ 	.word	0x00000020


	//----- nvinfo : EIATTR_FRAME_SIZE
	.align		4
.L_5:
        /*0024*/ 	.byte	0x04, 0x11
        /*0026*/ 	.short	(.L_7 - .L_6)
	.align		4
.L_6:
        /*0028*/ 	.word	index@(_Z16fc_backward_biasPfS_ii)
        /*002c*/ 	.word	0x00000000


	//----- nvinfo : EIATTR_REGCOUNT
	.align		4
.L_7:
        /*0030*/ 	.byte	0x04, 0x2f
        /*0032*/ 	.short	(.L_9 - .L_8)
	.align		4
.L_8:
        /*0034*/ 	.word	index@(_Z17fc_backward_inputPfS_S_iii)
        /*0038*/ 	.word	0x00000020


	//----- nvinfo : EIATTR_FRAME_SIZE
	.align		4
.L_9:
        /*003c*/ 	.byte	0x04, 0x11
        /*003e*/ 	.short	(.L_11 - .L_10)
	.align		4
.L_10:
        /*0040*/ 	.word	index@(_Z17fc_backward_inputPfS_S_iii)
        /*0044*/ 	.word	0x00000000


	//----- nvinfo : EIATTR_MIN_STACK_SIZE
	.align		4
.L_11:
        /*0048*/ 	.byte	0x04, 0x12
        /*004a*/ 	.short	(.L_13 - .L_12)
	.align		4
.L_12:
        /*004c*/ 	.word	index@(_Z17fc_backward_inputPfS_S_iii)
        /*0050*/ 	.word	0x00000000


	//----- nvinfo : EIATTR_MIN_STACK_SIZE
	.align		4
.L_13:
        /*0054*/ 	.byte	0x04, 0x12
        /*0056*/ 	.short	(.L_15 - .L_14)
	.align		4
.L_14:
        /*0058*/ 	.word	index@(_Z16fc_backward_biasPfS_ii)
        /*005c*/ 	.word	0x00000000


	//----- nvinfo : EIATTR_MIN_STACK_SIZE
	.align		4
.L_15:
        /*0060*/ 	.byte	0x04, 0x12
        /*0062*/ 	.short	(.L_17 - .L_16)
	.align		4
.L_16:
        /*0064*/ 	.word	index@(_Z19fc_backward_weightsPfS_S_iii)
        /*0068*/ 	.word	0x00000000
.L_17:


//--------------------- .nv.compat                --------------------------
	.section	.nv.compat,"",@"SHT_CUDA_COMPAT_INFO"
	.align	4
        /*0000*/ 	.byte	0x02, 0x09, 0x00, 0x00, 0x02, 0x02, 0x01, 0x00, 0x02, 0x05, 0x05, 0x00, 0x03, 0x07, 0x01, 0x01
        /*0010*/ 	.byte	0x02, 0x03, 0x00, 0x00, 0x02, 0x06, 0x01, 0x00, 0x04, 0x0b, 0x08, 0x00, 0x09, 0x00, 0x00, 0x00
        /*0020*/ 	.byte	0x00, 0x00, 0x00, 0x00


//--------------------- .nv.info._Z17fc_backward_inputPfS_S_iii --------------------------
	.section	.nv.info._Z17fc_backward_inputPfS_S_iii,"",@"SHT_CUDA_INFO"
	.sectionflags	@""
	.align	4


	//----- nvinfo : EIATTR_CUDA_API_VERSION
	.align		4
        /*0000*/ 	.byte	0x04, 0x37
        /*0002*/ 	.short	(.L_19 - .L_18)
.L_18:
        /*0004*/ 	.word	0x00000082


	//----- nvinfo : EIATTR_KPARAM_INFO
	.align		4
.L_19:
        /*0008*/ 	.byte	0x04, 0x17
        /*000a*/ 	.short	(.L_21 - .L_20)
.L_20:
        /*000c*/ 	.word	0x00000000
        /*0010*/ 	.short	0x0005
        /*0012*/ 	.short	0x0020
        /*0014*/ 	.byte	0x00, 0xf0, 0x11, 0x00


	//----- nvinfo : EIATTR_KPARAM_INFO
	.align		4
.L_21:
        /*0018*/ 	.byte	0x04, 0x17
        /*001a*/ 	.short	(.L_23 - .L_22)
.L_22:
        /*001c*/ 	.word	0x00000000
        /*0020*/ 	.short	0x0004
        /*0022*/ 	.short	0x001c
        /*0024*/ 	.byte	0x00, 0xf0, 0x11, 0x00


	//----- nvinfo : EIATTR_KPARAM_INFO
	.align		4
.L_23:
        /*0028*/ 	.byte	0x04, 0x17
        /*002a*/ 	.short	(.L_25 - .L_24)
.L_24:
        /*002c*/ 	.word	0x00000000
        /*0030*/ 	.short	0x0003
        /*0032*/ 	.short	0x0018
        /*0034*/ 	.byte	0x00, 0xf0, 0x11, 0x00


	//----- nvinfo : EIATTR_KPARAM_INFO
	.align		4
.L_25:
        /*0038*/ 	.byte	0x04, 0x17
        /*003a*/ 	.short	(.L_27 - .L_26)
.L_26:
        /*003c*/ 	.word	0x00000000
        /*0040*/ 	.short	0x0002
        /*0042*/ 	.short	0x0010
        /*0044*/ 	.byte	0x00, 0xf5, 0x21, 0x00


	//----- nvinfo : EIATTR_KPARAM_INFO
	.align		4
.L_27:
        /*0048*/ 	.byte	0x04, 0x17
        /*004a*/ 	.short	(.L_29 - .L_28)
.L_28:
        /*004c*/ 	.word	0x00000000
        /*0050*/ 	.short	0x0001
        /*0052*/ 	.short	0x0008
        /*0054*/ 	.byte	0x00, 0xf5, 0x21, 0x00


	//----- nvinfo : EIATTR_KPARAM_INFO
	.align		4
.L_29:
        /*0058*/ 	.byte	0x04, 0x17
        /*005a*/ 	.short	(.L_31 - .L_30)
.L_30:
        /*005c*/ 	.word	0x00000000
        /*0060*/ 	.short	0x0000
        /*0062*/ 	.short	0x0000
        /*0064*/ 	.byte	0x00, 0xf5, 0x21, 0x00


	//----- nvinfo : EIATTR_SPARSE_MMA_MASK
	.align		4
.L_31:
        /*0068*/ 	.byte	0x03, 0x50
        /*006a*/ 	.short	0x0000


	//----- nvinfo : EIATTR_MAXREG_COUNT
	.align		4
        /*006c*/ 	.byte	0x03, 0x1b
        /*006e*/ 	.short	0x00ff


	//----- nvinfo : EIATTR_MERCURY_ISA_VERSION
	.align		4
        /*0070*/ 	.byte	0x03, 0x5f
        /*0072*/ 	.short	0x0101


	//----- nvinfo : EIATTR_VRC_CTA_INIT_COUNT
	.align		4
        /*0074*/ 	.byte	0x02, 0x4a
	.zero		1
	.zero		1


	//----- nvinfo : EIATTR_EXIT_INSTR_OFFSETS
	.align		4
        /*0078*/ 	.byte	0x04, 0x1c
        /*007a*/ 	.short	(.L_33 - .L_32)


	//   ....[0]....
.L_32:
        /*007c*/ 	.word	0x000000c0


	//   ....[1]....
        /*0080*/ 	.word	0x000008e0


	//----- nvinfo : EIATTR_CBANK_PARAM_SIZE
	.align		4
.L_33:
        /*0084*/ 	.byte	0x03, 0x19
        /*0086*/ 	.short	0x0024


	//----- nvinfo : EIATTR_PARAM_CBANK
	.align		4
        /*0088*/ 	.byte	0x04, 0x0a
        /*008a*/ 	.short	(.L_35 - .L_34)
	.align		4
.L_34:
        /*008c*/ 	.word	index@(.nv.constant0._Z17fc_backward_inputPfS_S_iii)
        /*0090*/ 	.short	0x0380
        /*0092*/ 	.short	0x0024


	//----- nvinfo : EIATTR_SW_WAR
	.align		4
.L_35:
        /*0094*/ 	.byte	0x04, 0x36
        /*0096*/ 	.short	(.L_37 - .L_36)
.L_36:
        /*0098*/ 	.word	0x00000008
.L_37:


//--------------------- .nv.info._Z16fc_backward_biasPfS_ii --------------------------
	.section	.nv.info._Z16fc_backward_biasPfS_ii,"",@"SHT_CUDA_INFO"
	.sectionflags	@""
	.align	4


	//----- nvinfo : EIATTR_CUDA_API_VERSION
	.align		4
        /*0000*/ 	.byte	0x04, 0x37
        /*0002*/ 	.short	(.L_39 - .L_38)
.L_38:
        /*0004*/ 	.word	0x00000082


	//----- nvinfo : EIATTR_KPARAM_INFO
	.align		4
.L_39:
        /*0008*/ 	.byte	0x04, 0x17
        /*000a*/ 	.short	(.L_41 - .L_40)
.L_40:
        /*000c*/ 	.word	0x00000000
        /*0010*/ 	.short	0x0003
        /*0012*/ 	.short	0x0014
        /*0014*/ 	.byte	0x00, 0xf0, 0x11, 0x00


	//----- nvinfo : EIATTR_KPARAM_INFO
	.align		4
.L_41:
        /*0018*/ 	.byte	0x04, 0x17
        /*001a*/ 	.short	(.L_43 - .L_42)
.L_42:
        /*001c*/ 	.word	0x00000000
        /*0020*/ 	.short	0x0002
        /*0022*/ 	.short	0x0010
        /*0024*/ 	.byte	0x00, 0xf0, 0x11, 0x00


	//----- nvinfo : EIATTR_KPARAM_INFO
	.align		4
.L_43:
        /*0028*/ 	.byte	0x04, 0x17
        /*002a*/ 	.short	(.L_45 - .L_44)
.L_44:
        /*002c*/ 	.word	0x00000000
        /*0030*/ 	.short	0x0001
        /*0032*/ 	.short	0x0008
        /*0034*/ 	.byte	0x00, 0xf5, 0x21, 0x00


	//----- nvinfo : EIATTR_KPARAM_INFO
	.align		4
.L_45:
        /*0038*/ 	.byte	0x04, 0x17
        /*003a*/ 	.short	(.L_47 - .L_46)
.L_46:
        /*003c*/ 	.word	0x00000000
        /*0040*/ 	.short	0x0000
        /*0042*/ 	.short	0x0000
        /*0044*/ 	.byte	0x00, 0xf5, 0x21, 0x00


	//----- nvinfo : EIATTR_SPARSE_MMA_MASK
	.align		4
.L_47:
        /*0048*/ 	.byte	0x03, 0x50
        /*004a*/ 	.short	0x0000


	//----- nvinfo : EIATTR_MAXREG_COUNT
	.align		4
        /*004c*/ 	.byte	0x03, 0x1b
        /*004e*/ 	.short	0x00ff


	//----- nvinfo : EIATTR_MERCURY_ISA_VERSION
	.align		4
        /*0050*/ 	.byte	0x03, 0x5f
        /*0052*/ 	.short	0x0101


	//----- nvinfo : EIATTR_VRC_CTA_INIT_COUNT
	.align		4
        /*0054*/ 	.byte	0x02, 0x4a
	.zero		1
	.zero		1


	//----- nvinfo : EIATTR_EXIT_INSTR_OFFSETS
	.align		4
        /*0058*/ 	.byte	0x04, 0x1c
        /*005a*/ 	.short	(.L_49 - .L_48)


	//   ....[0]....
.L_48:
        /*005c*/ 	.word	0x00000070


	//   ....[1]....
        /*0060*/ 	.word	0x000008e0


	//----- nvinfo : EIATTR_CBANK_PARAM_SIZE
	.align		4
.L_49:
        /*0064*/ 	.byte	0x03, 0x19
        /*0066*/ 	.short	0x0018


	//----- nvinfo : EIATTR_PARAM_CBANK
	.align		4
        /*0068*/ 	.byte	0x04, 0x0a
        /*006a*/ 	.short	(.L_51 - .L_50)
	.align		4
.L_50:
        /*006c*/ 	.word	index@(.nv.constant0._Z16fc_backward_biasPfS_ii)
        /*0070*/ 	.short	0x0380
        /*0072*/ 	.short	0x0018


	//----- nvinfo : EIATTR_SW_WAR
	.align		4
.L_51:
        /*0074*/ 	.byte	0x04, 0x36
        /*0076*/ 	.short	(.L_53 - .L_52)
.L_52:
        /*0078*/ 	.word	0x00000008
.L_53:


//--------------------- .nv.info._Z19fc_backward_weightsPfS_S_iii --------------------------
	.section	.nv.info._Z19fc_backward_weightsPfS_S_iii,"",@"SHT_CUDA_INFO"
	.sectionflags	@""
	.align	4


	//----- nvinfo : EIATTR_CUDA_API_VERSION
	.align		4
        /*0000*/ 	.byte	0x04, 0x37
        /*0002*/ 	.short	(.L_55 - .L_54)
.L_54:
        /*0004*/ 	.word	0x00000082


	//----- nvinfo : EIATTR_KPARAM_INFO
	.align		4
.L_55:
        /*0008*/ 	.byte	0x04, 0x17
        /*000a*/ 	.short	(.L_57 - .L_56)
.L_56:
        /*000c*/ 	.word	0x00000000
        /*0010*/ 	.short	0x0005
        /*0012*/ 	.short	0x0020
        /*0014*/ 	.byte	0x00, 0xf0, 0x11, 0x00


	//----- nvinfo : EIATTR_KPARAM_INFO
	.align		4
.L_57:
        /*0018*/ 	.byte	0x04, 0x17
        /*001a*/ 	.short	(.L_59 - .L_58)
.L_58:
        /*001c*/ 	.word	0x00000000
        /*0020*/ 	.short	0x0004
        /*0022*/ 	.short	0x001c
        /*0024*/ 	.byte	0x00, 0xf0, 0x11, 0x00


	//----- nvinfo : EIATTR_KPARAM_INFO
	.align		4
.L_59:
        /*0028*/ 	.byte	0x04, 0x17
        /*002a*/ 	.short	(.L_61 - .L_60)
.L_60:
        /*002c*/ 	.word	0x00000000
        /*0030*/ 	.short	0x0003
        /*0032*/ 	.short	0x0018
        /*0034*/ 	.byte	0x00, 0xf0, 0x11, 0x00


	//----- nvinfo : EIATTR_KPARAM_INFO
	.align		4
.L_61:
        /*0038*/ 	.byte	0x04, 0x17
        /*003a*/ 	.short	(.L_63 - .L_62)
.L_62:
        /*003c*/ 	.word	0x00000000
        /*0040*/ 	.short	0x0002
        /*0042*/ 	.short	0x0010
        /*0044*/ 	.byte	0x00, 0xf5, 0x21, 0x00


	//----- nvinfo : EIATTR_KPARAM_INFO
	.align		4
.L_63:
        /*0048*/ 	.byte	0x04, 0x17
        /*004a*/ 	.short	(.L_65 - .L_64)
.L_64:
        /*004c*/ 	.word	0x00000000
        /*0050*/ 	.short	0x0001
        /*0052*/ 	.short	0x0008
        /*0054*/ 	.byte	0x00, 0xf5, 0x21, 0x00


	//----- nvinfo : EIATTR_KPARAM_INFO
	.align		4
.L_65:
        /*0058*/ 	.byte	0x04, 0x17
        /*005a*/ 	.short	(.L_67 - .L_66)
.L_66:
        /*005c*/ 	.word	0x00000000
        /*0060*/ 	.short	0x0000
        /*0062*/ 	.short	0x0000
        /*0064*/ 	.byte	0x00, 0xf5, 0x21, 0x00


	//----- nvinfo : EIATTR_SPARSE_MMA_MASK
	.align		4
.L_67:
        /*0068*/ 	.byte	0x03, 0x50
        /*006a*/ 	.short	0x0000


	//----- nvinfo : EIATTR_MAXREG_COUNT
	.align		4
        /*006c*/ 	.byte	0x03, 0x1b
        /*006e*/ 	.short	0x00ff


	//----- nvinfo : EIATTR_MERCURY_ISA_VERSION
	.align		4
        /*0070*/ 	.byte	0x03, 0x5f
        /*0072*/ 	.short	0x0101


	//----- nvinfo : EIATTR_VRC_CTA_INIT_COUNT
	.align		4
        /*0074*/ 	.byte	0x02, 0x4a
	.zero		1
	.zero		1


	//----- nvinfo : EIATTR_EXIT_INSTR_OFFSETS
	.align		4
        /*0078*/ 	.byte	0x04, 0x1c
        /*007a*/ 	.short	(.L_69 - .L_68)


	//   ....[0]....
.L_68:
        /*007c*/ 	.word	0x000000d0


	//   ....[1]....
        /*0080*/ 	.word	0x000008b0


	//----- nvinfo : EIATTR_CBANK_PARAM_SIZE
	.align		4
.L_69:
        /*0084*/ 	.byte	0x03, 0x19
        /*0086*/ 	.short	0x0024


	//----- nvinfo : EIATTR_PARAM_CBANK
	.align		4
        /*0088*/ 	.byte	0x04, 0x0a
        /*008a*/ 	.short	(.L_71 - .L_70)
	.align		4
.L_70:
        /*008c*/ 	.word	index@(.nv.constant0._Z19fc_backward_weightsPfS_S_iii)
        /*0090*/ 	.short	0x0380
        /*0092*/ 	.short	0x0024


	//----- nvinfo : EIATTR_SW_WAR
	.align		4
.L_71:
        /*0094*/ 	.byte	0x04, 0x36
        /*0096*/ 	.short	(.L_73 - .L_72)
.L_72:
        /*0098*/ 	.word	0x00000008
.L_73:


//--------------------- .nv.callgraph             --------------------------
	.section	.nv.callgraph,"",@"SHT_CUDA_CALLGRAPH"
	.align	4
	.sectionentsize	8
	.align		4
        /*0000*/ 	.word	0x00000000
	.align		4
        /*0004*/ 	.word	0xffffffff
	.align		4
        /*0008*/ 	.word	0x00000000
	.align		4
        /*000c*/ 	.word	0xfffffffe
	.align		4
        /*0010*/ 	.word	0x00000000
	.align		4
        /*0014*/ 	.word	0xfffffffd
	.align		4
        /*0018*/ 	.word	0x00000000
	.align		4
        /*001c*/ 	.word	0xfffffffc


//--------------------- .text._Z17fc_backward_inputPfS_S_iii --------------------------
	.section	.text._Z17fc_backward_inputPfS_S_iii,"ax",@progbits
	.align	128
        .global         _Z17fc_backward_inputPfS_S_iii
        .type           _Z17fc_backward_inputPfS_S_iii,@function
        .size           _Z17fc_backward_inputPfS_S_iii,(.L_x_17 - _Z17fc_backward_inputPfS_S_iii)
        .other          _Z17fc_backward_inputPfS_S_iii,@"STO_CUDA_ENTRY STV_DEFAULT"
_Z17fc_backward_inputPfS_S_iii:
.text._Z17fc_backward_inputPfS_S_iii:
[----:B------:R-:W-:Y:S01]  /*0000*/  LDC R1, c[0x0][0x37c] ;  /* 0x0000df00ff017b82 */ /* 0x000fe20000000800 */
[----:B------:R-:W0:Y:S07]  /*0010*/  S2R R5, SR_TID.X ;  /* 0x0000000000057919 */ /* 0x000e2e0000002100 */
[----:B------:R-:W0:Y:S01]  /*0020*/  S2UR UR4, SR_CTAID.X ;  /* 0x00000000000479c3 */ /* 0x000e220000002500 */
[----:B------:R-:W1:Y:S07]  /*0030*/  S2R R4, SR_TID.Y ;  /* 0x0000000000047919 */ /* 0x000e6e0000002200 */
[----:B------:R-:W0:Y:S08]  /*0040*/  LDC R0, c[0x0][0x360] ;  /* 0x0000d800ff007b82 */ /* 0x000e300000000800 */
[----:B------:R-:W1:Y:S08]  /*0050*/  S2UR UR5, SR_CTAID.Y ;  /* 0x00000000000579c3 */ /* 0x000e700000002600 */
[----:B------:R-:W1:Y:S08]  /*0060*/  LDC R19, c[0x0][0x364] ;  /* 0x0000d900ff137b82 */ /* 0x000e700000000800 */
[----:B------:R-:W2:Y:S01]  /*0070*/  LDC.64 R2, c[0x0][0x398] ;  /* 0x0000e600ff027b82 */ /* 0x000ea20000000a00 */
[----:B0-----:R-:W-:-:S02]  /*0080*/  IMAD R0, R0, UR4, R5 ;  /* 0x0000000400007c24 */ /* 0x001fc4000f8e0205 */
[----:B-1----:R-:W-:-:S03]  /*0090*/  IMAD R19, R19, UR5, R4 ;  /* 0x0000000513137c24 */ /* 0x002fc6000f8e0204 */
[----:B--2---:R-:W-:-:S04]  /*00a0*/  ISETP.GE.AND P0, PT, R0, R3, PT ;  /* 0x000000030000720c */ /* 0x004fc80003f06270 */
[----:B------:R-:W-:-:S13]  /*00b0*/  ISETP.GE.OR P0, PT, R19, R2, P0 ;  /* 0x000000021300720c */ /* 0x000fda0000706670 */
[----:B------:R-:W-:Y:S05]  /*00c0*/  @P0 EXIT ;  /* 0x000000000000094d */ /* 0x000fea0003800000 */
[----:B------:R-:W0:Y:S01]  /*00d0*/  LDC R2, c[0x0][0x3a0] ;  /* 0x0000e800ff027b82 */ /* 0x000e220000000800 */
[----:B------:R-:W1:Y:S01]  /*00e0*/  LDCU.64 UR4, c[0x0][0x358] ;  /* 0x00006b00ff0477ac */ /* 0x000e620008000a00 */
[----:B------:R-:W-:Y:S01]  /*00f0*/  HFMA2 R24, -RZ, RZ, 0, 0 ;  /* 0x00000000ff187431 */ /* 0x000fe200000001ff */
[----:B0-----:R-:W-:-:S13]  /*0100*/  ISETP.GE.AND P0, PT, R2, 0x1, PT ;  /* 0x000000010200780c */ /* 0x001fda0003f06270 */
[----:B-1----:R-:W-:Y:S05]  /*0110*/  @!P0 BRA `(.L_x_0) ;  /* 0x0000000400e08947 */ /* 0x002fea0003800000 */
[C---:B------:R-:W-:Y:S01]  /*0120*/  ISETP.GE.U32.AND P1, PT, R2.reuse, 0x8, PT ;  /* 0x000000080200780c */ /* 0x040fe20003f26070 */
[----:B------:R-:W-:Y:S01]  /*0130*/  IMAD R20, R19, R2, RZ ;  /* 0x0000000213147224 */ /* 0x000fe200078e02ff */
[----:B------:R-:W-:Y:S02]  /*0140*/  LOP3.LUT R27, R2, 0x7, RZ, 0xc0, !PT ;  /* 0x00000007021b7812 */ /* 0x000fe400078ec0ff */
[----:B------:R-:W-:Y:S02]  /*0150*/  MOV R24, RZ ;  /* 0x000000ff00187202 */ /* 0x000fe40000000f00 */
[----:B------:R-:W-:Y:S02]  /*0160*/  ISETP.NE.AND P0, PT, R27, RZ, PT ;  /* 0x000000ff1b00720c */ /* 0x000fe40003f05270 */
[----:B------:R-:W-:-:S05]  /*0170*/  MOV R21, RZ ;  /* 0x000000ff00157202 */ /* 0x000fca0000000f00 */
[----:B------:R-:W-:Y:S06]  /*0180*/  @!P1 BRA `(.L_x_1) ;  /* 0x0000000000c49947 */ /* 0x000fec0003800000 */
[----:B------:R-:W0:Y:S01]  /*0190*/  LDC.64 R4, c[0x0][0x380] ;  /* 0x0000e000ff047b82 */ /* 0x000e220000000a00 */
[----:B------:R-:W-:Y:S02]  /*01a0*/  LOP3.LUT R21, R2, 0x7ffffff8, RZ, 0xc0, !PT ;  /* 0x7ffffff802157812 */ /* 0x000fe400078ec0ff */
[----:B------:R-:W-:Y:S02]  /*01b0*/  MOV R24, RZ ;  /* 0x000000ff00187202 */ /* 0x000fe40000000f00 */
[----:B------:R-:W-:Y:S02]  /*01c0*/  MOV R18, R0 ;  /* 0x0000000000127202 */ /* 0x000fe40000000f00 */
[----:B------:R-:W-:Y:S01]  /*01d0*/  IADD3 R22, PT, PT, -R21, RZ, RZ ;  /* 0x000000ff15167210 */ /* 0x000fe20007ffe1ff */
[----:B0-----:R-:W-:-:S03]  /*01e0*/  IMAD.WIDE.U32 R4, R20, 0x4, R4 ;  /* 0x0000000414047825 */ /* 0x001fc600078e0004 */
[----:B------:R-:W-:-:S04]  /*01f0*/  IADD3 R6, P1, PT, R4, 0x10, RZ ;  /* 0x0000001004067810 */ /* 0x000fc80007f3e0ff */
[----:B------:R-:W-:-:S09]  /*0200*/  IADD3.X R7, PT, PT, RZ, R5, RZ, P1, !PT ;  /* 0x00000005ff077210 */ /* 0x000fd20000ffe4ff */
.L_x_2:
[----:B------:R-:W0:Y:S01]  /*0210*/  LDC.64 R16, c[0x0][0x388] ;  /* 0x0000e200ff107b82 */ /* 0x000e220000000a00 */
[----:B------:R-:W-:Y:S02]  /*0220*/  MOV R4, R6 ;  /* 0x0000000600047202 */ /* 0x000fe40000000f00 */
[----:B------:R-:W-:-:S05]  /*0230*/  MOV R5, R7 ;  /* 0x0000000700057202 */ /* 0x000fca0000000f00 */
[----:B------:R-:W2:Y:S04]  /*0240*/  LDG.E R25, desc[UR4][R4.64+-0x10] ;  /* 0xfffff00404197981 */ /* 0x000ea8000c1e1900 */
[----:B------:R-:W3:Y:S04]  /*0250*/  LDG.E R23, desc[UR4][R4.64+-0xc] ;  /* 0xfffff40404177981 */ /* 0x000ee8000c1e1900 */
[----:B------:R-:W4:Y:S04]  /*0260*/  LDG.E R29, desc[UR4][R4.64+-0x8] ;  /* 0xfffff804041d7981 */ /* 0x000f28000c1e1900 */
[----:B------:R-:W5:Y:S01]  /*0270*/  LDG.E R28, desc[UR4][R4.64+-0x4] ;  /* 0xfffffc04041c7981 */ /* 0x000f62000c1e1900 */
[----:B0-----:R-:W-:-:S05]  /*0280*/  IMAD.WIDE R16, R18, 0x4, R16 ;  /* 0x0000000412107825 */ /* 0x001fca00078e0210 */
[----:B------:R0:W2:Y:S01]  /*0290*/  LDG.E R26, desc[UR4][R16.64] ;  /* 0x00000004101a7981 */ /* 0x0000a2000c1e1900 */
[----:B------:R-:W-:-:S04]  /*02a0*/  IMAD.WIDE R14, R3, 0x4, R16 ;  /* 0x00000004030e7825 */ /* 0x000fc800078e0210 */
[C---:B------:R-:W-:Y:S02]  /*02b0*/  IMAD.WIDE R6, R3.reuse, 0x4, R14 ;  /* 0x0000000403067825 */ /* 0x040fe400078e020e */
[----:B------:R-:W3:Y:S02]  /*02c0*/  LDG.E R14, desc[UR4][R14.64] ;  /* 0x000000040e0e7981 */ /* 0x000ee4000c1e1900 */
[C---:B------:R-:W-:Y:S02]  /*02d0*/  IMAD.WIDE R10, R3.reuse, 0x4, R6 ;  /* 0x00000004030a7825 */ /* 0x040fe400078e0206 */
[----:B------:R-:W4:Y:S02]  /*02e0*/  LDG.E R6, desc[UR4][R6.64] ;  /* 0x0000000406067981 */ /* 0x000f24000c1e1900 */
[C---:B------:R-:W-:Y:S02]  /*02f0*/  IMAD.WIDE R8, R3.reuse, 0x4, R10 ;  /* 0x0000000403087825 */ /* 0x040fe400078e020a */
[----:B------:R-:W5:Y:S02]  /*0300*/  LDG.E R10, desc[UR4][R10.64] ;  /* 0x000000040a0a7981 */ /* 0x000f64000c1e1900 */
[----:B------:R-:W-:-:S02]  /*0310*/  IMAD.WIDE R12, R3, 0x4, R8 ;  /* 0x00000004030c7825 */ /* 0x000fc400078e0208 */
[----:B------:R-:W5:Y:S04]  /*0320*/  LDG.E R7, desc[UR4][R4.64] ;  /* 0x0000000404077981 */ /* 0x000f68000c1e1900 */
[----:B------:R-:W5:Y:S01]  /*0330*/  LDG.E R8, desc[UR4][R8.64] ;  /* 0x0000000408087981 */ /* 0x000f62000c1e1900 */
[----:B0-----:R-:W-:-:S03]  /*0340*/  IMAD.WIDE R16, R3, 0x4, R12 ;  /* 0x0000000403107825 */ /* 0x001fc600078e020c */
[----:B------:R-:W5:Y:S04]  /*0350*/  LDG.E R12, desc[UR4][R12.64] ;  /* 0x000000040c0c7981 */ /* 0x000f68000c1e1900 */
[----:B------:R-:W5:Y:S04]  /*0360*/  LDG.E R15, desc[UR4][R16.64] ;  /* 0x00000004100f7981 */ /* 0x000f68000c1e1900 */
[----:B------:R-:W5:Y:S04]  /*0370*/  LDG.E R9, desc[UR4][R4.64+0x4] ;  /* 0x0000040404097981 */ /* 0x000f68000c1e1900 */
[----:B------:R-:W5:Y:S01]  /*0380*/  LDG.E R11, desc[UR4][R4.64+0xc] ;  /* 0x00000c04040b7981 */ /* 0x000f62000c1e1900 */
[----:B--2---:R-:W-:Y:S01]  /*0390*/  FFMA R26, R25, R26, R24 ;  /* 0x0000001a191a7223 */ /* 0x004fe20000000018 */
[----:B------:R-:W-:-:S02]  /*03a0*/  IMAD.WIDE R24, R3, 0x4, R16 ;  /* 0x0000000403187825 */ /* 0x000fc400078e0210 */
[----:B------:R-:W2:Y:S04]  /*03b0*/  LDG.E R16, desc[UR4][R4.64+0x8] ;  /* 0x0000080404107981 */ /* 0x000ea8000c1e1900 */
[----:B------:R-:W2:Y:S01]  /*03c0*/  LDG.E R24, desc[UR4][R24.64] ;  /* 0x0000000418187981 */ /* 0x000ea2000c1e1900 */
[----:B---3--:R-:W-:Y:S01]  /*03d0*/  FFMA R14, R23, R14, R26 ;  /* 0x0000000e170e7223 */ /* 0x008fe2000000001a */
[----:B------:R-:W-:-:S03]  /*03e0*/  IADD3 R22, PT, PT, R22, 0x8, RZ ;  /* 0x0000000816167810 */ /* 0x000fc60007ffe0ff */
[----:B----4-:R-:W-:Y:S01]  /*03f0*/  FFMA R29, R29, R6, R14 ;  /* 0x000000061d1d7223 */ /* 0x010fe2000000000e */
[----:B------:R-:W-:-:S03]  /*0400*/  ISETP.NE.AND P1, PT, R22, RZ, PT ;  /* 0x000000ff1600720c */ /* 0x000fc60003f25270 */
[----:B-----5:R-:W-:Y:S01]  /*0410*/  FFMA R10, R28, R10, R29 ;  /* 0x0000000a1c0a7223 */ /* 0x020fe2000000001d */
[----:B------:R-:W-:-:S03]  /*0420*/  IADD3 R6, P2, PT, R4, 0x20, RZ ;  /* 0x0000002004067810 */ /* 0x000fc60007f5e0ff */
[----:B------:R-:W-:Y:S01]  /*0430*/  FFMA R8, R7, R8, R10 ;  /* 0x0000000807087223 */ /* 0x000fe2000000000a */
[----:B------:R-:W-:Y:S02]  /*0440*/  IADD3.X R7, PT, PT, RZ, R5, RZ, P2, !PT ;  /* 0x00000005ff077210 */ /* 0x000fe400017fe4ff */
[----:B------:R-:W-:Y:S01]  /*0450*/  LEA R18, R3, R18, 0x3 ;  /* 0x0000001203127211 */ /* 0x000fe200078e18ff */
[----:B------:R-:W-:-:S04]  /*0460*/  FFMA R9, R9, R12, R8 ;  /* 0x0000000c09097223 */ /* 0x000fc80000000008 */
[----:B--2---:R-:W-:-:S04]  /*0470*/  FFMA R16, R16, R15, R9 ;  /* 0x0000000f10107223 */ /* 0x004fc80000000009 */
[----:B------:R-:W-:Y:S01]  /*0480*/  FFMA R24, R11, R24, R16 ;  /* 0x000000180b187223 */ /* 0x000fe20000000010 */
[----:B------:R-:W-:Y:S06]  /*0490*/  @P1 BRA `(.L_x_2) ;  /* 0xfffffffc005c1947 */ /* 0x000fec000383ffff */
.L_x_1:
[----:B------:R-:W-:Y:S05]  /*04a0*/  @!P0 BRA `(.L_x_0) ;  /* 0x0000000000fc8947 */ /* 0x000fea0003800000 */
[----:B------:R-:W-:Y:S02]  /*04b0*/  ISETP.GE.U32.AND P1, PT, R27, 0x4, PT ;  /* 0x000000041b00780c */ /* 0x000fe40003f26070 */
[----:B------:R-:W-:-:S04]  /*04c0*/  LOP3.LUT R16, R2, 0x3, RZ, 0xc0, !PT ;  /* 0x0000000302107812 */ /* 0x000fc800078ec0ff */
[----:B------:R-:W-:-:S07]  /*04d0*/  ISETP.NE.AND P0, PT, R16, RZ, PT ;  /* 0x000000ff1000720c */ /* 0x000fce0003f05270 */
[----:B------:R-:W-:Y:S06]  /*04e0*/  @!P1 BRA `(.L_x_3) ;  /* 0x00000000006c9947 */ /* 0x000fec0003800000 */
[----:B------:R-:W0:Y:S01]  /*04f0*/  LDC.64 R6, c[0x0][0x388] ;  /* 0x0000e200ff067b82 */ /* 0x000e220000000a00 */
[----:B------:R-:W1:Y:S01]  /*0500*/  LDCU.64 UR6, c[0x0][0x380] ;  /* 0x00007000ff0677ac */ /* 0x000e620008000a00 */
[----:B------:R-:W-:Y:S01]  /*0510*/  IMAD R9, R21, R3, R0 ;  /* 0x0000000315097224 */ /* 0x000fe200078e0200 */
[CC--:B------:R-:W-:Y:S02]  /*0520*/  IADD3 R5, PT, PT, R20.reuse, R21.reuse, RZ ;  /* 0x0000001514057210 */ /* 0x0c0fe40007ffe0ff */
[----:B------:R-:W-:-:S03]  /*0530*/  IADD3 R10, P1, PT, R20, R21, RZ ;  /* 0x00000015140a7210 */ /* 0x000fc60007f3e0ff */
[----:B------:R-:W2:Y:S01]  /*0540*/  LDC.64 R14, c[0x0][0x380] ;  /* 0x0000e000ff0e7b82 */ /* 0x000ea20000000a00 */
[----:B0-----:R-:W-:-:S04]  /*0550*/  IMAD.WIDE R6, R9, 0x4, R6 ;  /* 0x0000000409067825 */ /* 0x001fc800078e0206 */
[----:B------:R-:W-:Y:S02]  /*0560*/  IMAD.WIDE R8, R3, 0x4, R6 ;  /* 0x0000000403087825 */ /* 0x000fe400078e0206 */
[----:B------:R-:W3:Y:S02]  /*0570*/  LDG.E R6, desc[UR4][R6.64] ;  /* 0x0000000406067981 */ /* 0x000ee4000c1e1900 */
[----:B--2---:R-:W-:Y:S01]  /*0580*/  IMAD.WIDE.U32 R14, R5, 0x4, R14 ;  /* 0x00000004050e7825 */ /* 0x004fe200078e000e */
[----:B------:R-:W-:Y:S02]  /*0590*/  IADD3.X R5, PT, PT, RZ, RZ, RZ, P1, !PT ;  /* 0x000000ffff057210 */ /* 0x000fe40000ffe4ff */
[----:B-1----:R-:W-:-:S03]  /*05a0*/  LEA R4, P1, R10, UR6, 0x2 ;  /* 0x000000060a047c11 */ /* 0x002fc6000f8210ff */
[----:B------:R-:W3:Y:S01]  /*05b0*/  LDG.E R15, desc[UR4][R14.64] ;  /* 0x000000040e0f7981 */ /* 0x000ee2000c1e1900 */
[----:B------:R-:W-:Y:S01]  /*05c0*/  LEA.HI.X R5, R10, UR7, R5, 0x2, P1 ;  /* 0x000000070a057c11 */ /* 0x000fe200088f1405 */
[C---:B------:R-:W-:Y:S02]  /*05d0*/  IMAD.WIDE R10, R3.reuse, 0x4, R8 ;  /* 0x00000004030a7825 */ /* 0x040fe400078e0208 */
[----:B------:R-:W2:Y:S04]  /*05e0*/  LDG.E R8, desc[UR4][R8.64] ;  /* 0x0000000408087981 */ /* 0x000ea8000c1e1900 */
[----:B------:R-:W2:Y:S01]  /*05f0*/  LDG.E R17, desc[UR4][R4.64+0x4] ;  /* 0x0000040404117981 */ /* 0x000ea2000c1e1900 */
[----:B------:R-:W-:-:S03]  /*0600*/  IMAD.WIDE R12, R3, 0x4, R10 ;  /* 0x00000004030c7825 */ /* 0x000fc600078e020a */
[----:B------:R-:W4:Y:S04]  /*0610*/  LDG.E R22, desc[UR4][R10.64] ;  /* 0x000000040a167981 */ /* 0x000f28000c1e1900 */
[----:B------:R-:W4:Y:S04]  /*0620*/  LDG.E R18, desc[UR4][R4.64+0x8] ;  /* 0x0000080404127981 */ /* 0x000f28000c1e1900 */
[----:B------:R-:W5:Y:S04]  /*0630*/  LDG.E R26, desc[UR4][R4.64+0xc] ;  /* 0x00000c04041a7981 */ /* 0x000f68000c1e1900 */
[----:B------:R-:W5:Y:S01]  /*0640*/  LDG.E R12, desc[UR4][R12.64] ;  /* 0x000000040c0c7981 */ /* 0x000f62000c1e1900 */
[----:B------:R-:W-:Y:S01]  /*0650*/  IADD3 R21, PT, PT, R21, 0x4, RZ ;  /* 0x0000000415157810 */ /* 0x000fe20007ffe0ff */
[----:B---3--:R-:W-:-:S04]  /*0660*/  FFMA R24, R15, R6, R24 ;  /* 0x000000060f187223 */ /* 0x008fc80000000018 */
[----:B--2---:R-:W-:-:S04]  /*0670*/  FFMA R17, R17, R8, R24 ;  /* 0x0000000811117223 */ /* 0x004fc80000000018 */
[----:B----4-:R-:W-:-:S04]  /*0680*/  FFMA R17, R18, R22, R17 ;  /* 0x0000001612117223 */ /* 0x010fc80000000011 */
[----:B-----5:R-:W-:-:S07]  /*0690*/  FFMA R24, R26, R12, R17 ;  /* 0x0000000c1a187223 */ /* 0x020fce0000000011 */
.L_x_3:
[----:B------:R-:W-:Y:S05]  /*06a0*/  @!P0 BRA `(.L_x_0) ;  /* 0x00000000007c8947 */ /* 0x000fea0003800000 */
[----:B------:R-:W-:Y:S01]  /*06b0*/  ISETP.NE.AND P1, PT, R16, 0x1, PT ;  /* 0x000000011000780c */ /* 0x000fe20003f25270 */
[----:B------:R-:W0:Y:S01]  /*06c0*/  LDC.64 R12, c[0x0][0x380] ;  /* 0x0000e000ff0c7b82 */ /* 0x000e220000000a00 */
[----:B------:R-:W-:-:S04]  /*06d0*/  LOP3.LUT R2, R2, 0x1, RZ, 0xc0, !PT ;  /* 0x0000000102027812 */ /* 0x000fc800078ec0ff */
[----:B------:R-:W-:-:S03]  /*06e0*/  ISETP.NE.U32.AND P0, PT, R2, 0x1, PT ;  /* 0x000000010200780c */ /* 0x000fc60003f05070 */
[----:B------:R-:W1:Y:S04]  /*06f0*/  LDC.64 R10, c[0x0][0x388] ;  /* 0x0000e200ff0a7b82 */ /* 0x000e680000000a00 */
[CC--:B------:R-:W-:Y:S02]  /*0700*/  @P1 IADD3 R15, PT, PT, R20.reuse, R21.reuse, RZ ;  /* 0x00000015140f1210 */ /* 0x0c0fe40007ffe0ff */
[----:B------:R-:W-:Y:S02]  /*0710*/  @P1 IADD3 R2, P2, PT, R20, R21, RZ ;  /* 0x0000001514021210 */ /* 0x000fe40007f5e0ff */
[----:B------:R-:W2:Y:S02]  /*0720*/  @P1 LDC.64 R4, c[0x0][0x380] ;  /* 0x0000e000ff041b82 */ /* 0x000ea40000000a00 */
[----:B------:R-:W-:-:S06]  /*0730*/  @P1 IADD3.X R14, PT, PT, RZ, RZ, RZ, P2, !PT ;  /* 0x000000ffff0e1210 */ /* 0x000fcc00017fe4ff */
[----:B------:R-:W3:Y:S01]  /*0740*/  LDC.64 R6, c[0x0][0x380] ;  /* 0x0000e000ff067b82 */ /* 0x000ee20000000a00 */
[----:B0-----:R-:W-:-:S04]  /*0750*/  @P1 IMAD.WIDE.U32 R12, R15, 0x4, R12 ;  /* 0x000000040f0c1825 */ /* 0x001fc800078e000c */
[C---:B------:R-:W-:Y:S01]  /*0760*/  @P1 IMAD R15, R21.reuse, R3, R0 ;  /* 0x00000003150f1224 */ /* 0x040fe200078e0200 */
[----:B------:R-:W-:Y:S01]  /*0770*/  @P1 IADD3 R21, PT, PT, R21, 0x2, RZ ;  /* 0x0000000215151810 */ /* 0x000fe20007ffe0ff */
[----:B------:R-:W4:Y:S01]  /*0780*/  @P1 LDG.E R13, desc[UR4][R12.64] ;  /* 0x000000040c0d1981 */ /* 0x000f22000c1e1900 */
[----:B------:R-:W0:Y:S01]  /*0790*/  LDC.64 R8, c[0x0][0x388] ;  /* 0x0000e200ff087b82 */ /* 0x000e220000000a00 */
[----:B-1----:R-:W-:Y:S01]  /*07a0*/  @P1 IMAD.WIDE R10, R15, 0x4, R10 ;  /* 0x000000040f0a1825 */ /* 0x002fe200078e020a */
[----:B------:R-:W-:Y:S02]  /*07b0*/  @!P0 IADD3 R17, PT, PT, R20, R21, RZ ;  /* 0x0000001514118210 */ /* 0x000fe40007ffe0ff */
[----:B--2---:R-:W-:Y:S01]  /*07c0*/  @P1 LEA R4, P2, R2, R4, 0x2 ;  /* 0x0000000402041211 */ /* 0x004fe200078410ff */
[----:B------:R-:W-:-:S03]  /*07d0*/  @!P0 IMAD R21, R21, R3, R0 ;  /* 0x0000000315158224 */ /* 0x000fc600078e0200 */
[----:B------:R-:W-:Y:S01]  /*07e0*/  @P1 LEA.HI.X R5, R2, R5, R14, 0x2, P2 ;  /* 0x0000000502051211 */ /* 0x000fe200010f140e */
[----:B------:R-:W-:Y:S01]  /*07f0*/  @P1 IMAD.WIDE R14, R3, 0x4, R10 ;  /* 0x00000004030e1825 */ /* 0x000fe200078e020a */
[----:B------:R-:W4:Y:S03]  /*0800*/  @P1 LDG.E R2, desc[UR4][R10.64] ;  /* 0x000000040a021981 */ /* 0x000f26000c1e1900 */
[----:B---3--:R-:W-:Y:S01]  /*0810*/  @!P0 IMAD.WIDE.U32 R6, R17, 0x4, R6 ;  /* 0x0000000411068825 */ /* 0x008fe200078e0006 */
[----:B------:R-:W2:Y:S04]  /*0820*/  @P1 LDG.E R5, desc[UR4][R4.64+0x4] ;  /* 0x0000040404051981 */ /* 0x000ea8000c1e1900 */
[----:B------:R-:W2:Y:S01]  /*0830*/  @P1 LDG.E R14, desc[UR4][R14.64] ;  /* 0x000000040e0e1981 */ /* 0x000ea2000c1e1900 */
[----:B0-----:R-:W-:-:S03]  /*0840*/  @!P0 IMAD.WIDE R8, R21, 0x4, R8 ;  /* 0x0000000415088825 */ /* 0x001fc600078e0208 */
[----:B------:R-:W3:Y:S04]  /*0850*/  @!P0 LDG.E R7, desc[UR4][R6.64] ;  /* 0x0000000406078981 */ /* 0x000ee8000c1e1900 */
[----:B------:R-:W3:Y:S01]  /*0860*/  @!P0 LDG.E R8, desc[UR4][R8.64] ;  /* 0x0000000408088981 */ /* 0x000ee2000c1e1900 */
[----:B----4-:R-:W-:-:S04]  /*0870*/  @P1 FFMA R2, R13, R2, R24 ;  /* 0x000000020d021223 */ /* 0x010fc80000000018 */
[----:B--2---:R-:W-:-:S04]  /*0880*/  @P1 FFMA R24, R5, R14, R2 ;  /* 0x0000000e05181223 */ /* 0x004fc80000000002 */
[----:B---3--:R-:W-:-:S07]  /*0890*/  @!P0 FFMA R24, R7, R8, R24 ;  /* 0x0000000807188223 */ /* 0x008fce0000000018 */
.L_x_0:
[----:B------:R-:W0:Y:S01]  /*08a0*/  LDC.64 R4, c[0x0][0x390] ;  /* 0x0000e400ff047b82 */ /* 0x000e220000000a00 */
[----:B------:R-:W-:-:S04]  /*08b0*/  IMAD R3, R19, R3, R0 ;  /* 0x0000000313037224 */ /* 0x000fc800078e0200 */
[----:B0-----:R-:W-:-:S05]  /*08c0*/  IMAD.WIDE R2, R3, 0x4, R4 ;  /* 0x0000000403027825 */ /* 0x001fca00078e0204 */
[----:B------:R-:W-:Y:S01]  /*08d0*/  STG.E desc[UR4][R2.64], R24 ;  /* 0x0000001802007986 */ /* 0x000fe2000c101904 */
[----:B------:R-:W-:Y:S05]  /*08e0*/  EXIT ;  /* 0x000000000000794d */ /* 0x000fea0003800000 */
.L_x_4:
[----:B------:R-:W-:-:S00]  /*08f0*/  BRA `(.L_x_4) ;  /* 0xfffffffc00fc7947 */ /* 0x000fc0000383ffff */
[----:B------:R-:W-:-:S00]  /*0900*/  NOP ;  /* 0x0000000000007918 */ /* 0x000fc00000000000 */
[----:B------:R-:W-:-:S00]  /*0910*/  NOP ;  /* 0x0000000000007918 */ /* 0x000fc00000000000 */
[----:B------:R-:W-:-:S00]  /*0920*/  NOP ;  /* 0x0000000000007918 */ /* 0x000fc00000000000 */
[----:B------:R-:W-:-:S00]  /*0930*/  NOP ;  /* 0x0000000000007918 */ /* 0x000fc00000000000 */
[----:B------:R-:W-:-:S00]  /*0940*/  NOP ;  /* 0x0000000000007918 */ /* 0x000fc00000000000 */
[----:B------:R-:W-:-:S00]  /*0950*/  NOP ;  /* 0x0000000000007918 */ /* 0x000fc00000000000 */
[----:B------:R-:W-:-:S00]  /*0960*/  NOP ;  /* 0x0000000000007918 */ /* 0x000fc00000000000 */
[----:B------:R-:W-:-:S00]  /*0970*/  NOP ;  /* 0x0000000000007918 */ /* 0x000fc00000000000 */
.L_x_17:


//--------------------- .text._Z16fc_backward_biasPfS_ii --------------------------
	.section	.text._Z16fc_backward_biasPfS_ii,"ax",@progbits
	.align	128
        .global         _Z16fc_backward_biasPfS_ii
        .type           _Z16fc_backward_biasPfS_ii,@function
        .size           _Z16fc_backward_biasPfS_ii,(.L_x_18 - _Z16fc_backward_biasPfS_ii)
        .other          _Z16fc_backward_biasPfS_ii,@"STO_CUDA_ENTRY STV_DEFAULT"
_Z16fc_backward_biasPfS_ii:
.text._Z16fc_backward_biasPfS_ii:
[----:B------:R-:W-:Y:S01]  /*0000*/  LDC R1, c[0x0][0x37c] ;  /* 0x0000df00ff017b82 */ /* 0x000fe20000000800 */
[----:B------:R-:W0:Y:S07]  /*0010*/  S2R R3, SR_TID.X ;  /* 0x0000000000037919 */ /* 0x000e2e0000002100 */
[----:B------:R-:W0:Y:S08]  /*0020*/  S2UR UR4, SR_CTAID.X ;  /* 0x00000000000479c3 */ /* 0x000e300000002500 */
[----:B------:R-:W0:Y:S08]  /*0030*/  LDC R0, c[0x0][0x360] ;  /* 0x0000d800ff007b82 */ /* 0x000e300000000800 */
[----:B------:R-:W1:Y:S01]  /*0040*/  LDC R17, c[0x0][0x394] ;  /* 0x0000e500ff117b82 */ /* 0x000e620000000800 */
[----:B0-----:R-:W-:-:S05]  /*0050*/  IMAD R0, R0, UR4, R3 ;  /* 0x0000000400007c24 */ /* 0x001fca000f8e0203 */
[----:B-1----:R-:W-:-:S13]  /*0060*/  ISETP.GE.AND P0, PT, R0, R17, PT ;  /* 0x000000110000720c */ /* 0x002fda0003f06270 */
[----:B------:R-:W-:Y:S05]  /*0070*/  @P0 EXIT ;  /* 0x000000000000094d */ /* 0x000fea0003800000 */
[----:B------:R-:W0:Y:S01]  /*0080*/  LDCU UR5, c[0x0][0x390] ;  /* 0x00007200ff0577ac */ /* 0x000e220008000800 */
[----:B------:R-:W-:Y:S01]  /*0090*/  HFMA2 R16, -RZ, RZ, 0, 0 ;  /* 0x00000000ff107431 */ /* 0x000fe200000001ff */
[----:B------:R-:W1:Y:S01]  /*00a0*/  LDCU.64 UR8, c[0x0][0x358] ;  /* 0x00006b00ff0877ac */ /* 0x000e620008000a00 */
[----:B0-----:R-:W-:-:S09]  /*00b0*/  UISETP.GE.AND UP0, UPT, UR5, 0x1, UPT ;  /* 0x000000010500788c */ /* 0x001fd2000bf06270 */
[----:B-1----:R-:W-:Y:S05]  /*00c0*/  BRA.U !UP0, `(.L_x_5) ;  /* 0x0000000508f87547 */ /* 0x002fea000b800000 */
[----:B------:R-:W-:Y:S01]  /*00d0*/  UISETP.GE.U32.AND UP1, UPT, UR5, 0x10, UPT ;  /* 0x000000100500788c */ /* 0x000fe2000bf26070 */
[----:B------:R-:W-:Y:S01]  /*00e0*/  MOV R16, RZ ;  /* 0x000000ff00107202 */ /* 0x000fe20000000f00 */
[----:B------:R-:W-:Y:S01]  /*00f0*/  ULOP3.LUT UR6, UR5, 0xf, URZ, 0xc0, !UPT ;  /* 0x0000000f05067892 */ /* 0x000fe2000f8ec0ff */
[----:B------:R-:W-:-:S03]  /*0100*/  UMOV UR4, URZ ;  /* 0x000000ff00047c82 */ /* 0x000fc60008000000 */
[----:B------:R-:W-:-:S03]  /*0110*/  UISETP.NE.AND UP0, UPT, UR6, URZ, UPT ;  /* 0x000000ff0600728c */ /* 0x000fc6000bf05270 */
[----:B------:R-:W-:Y:S08]  /*0120*/  BRA.U !UP1, `(.L_x_6) ;  /* 0x0000000109e47547 */ /* 0x000ff0000b800000 */
[----:B------:R-:W-:Y:S01]  /*0130*/  ULOP3.LUT UR4, UR5, 0x7ffffff0, URZ, 0xc0, !UPT ;  /* 0x7ffffff005047892 */ /* 0x000fe2000f8ec0ff */
[----:B------:R-:W-:Y:S02]  /*0140*/  MOV R16, RZ ;  /* 0x000000ff00107202 */ /* 0x000fe40000000f00 */
[----:B------:R-:W-:Y:S01]  /*0150*/  MOV R18, R0 ;  /* 0x0000000000127202 */ /* 0x000fe20000000f00 */
[----:B------:R-:W-:-:S12]  /*0160*/  UIADD3 UR7, UPT, UPT, -UR4, URZ, URZ ;  /* 0x000000ff04077290 */ /* 0x000fd8000fffe1ff */
.L_x_7:
[----:B------:R-:W0:Y:S02]  /*0170*/  LDC.64 R4, c[0x0][0x380] ;  /* 0x0000e000ff047b82 */ /* 0x000e240000000a00 */
[----:B0-----:R-:W-:-:S05]  /*0180*/  IMAD.WIDE R4, R18, 0x4, R4 ;  /* 0x0000000412047825 */ /* 0x001fca00078e0204 */
[----:B------:R-:W2:Y:S01]  /*0190*/  LDG.E R25, desc[UR8][R4.64] ;  /* 0x0000000804197981 */ /* 0x000ea2000c1e1900 */
[----:B------:R-:W-:-:S05]  /*01a0*/  IMAD.WIDE R6, R17, 0x4, R4 ;  /* 0x0000000411067825 */ /* 0x000fca00078e0204 */
[----:B------:R0:W3:Y:S01]  /*01b0*/  LDG.E R23, desc[UR8][R6.64] ;  /* 0x0000000806177981 */ /* 0x0000e2000c1e1900 */
[----:B------:R-:W-:-:S05]  /*01c0*/  IMAD.WIDE R8, R17, 0x4, R6 ;  /* 0x0000000411087825 */ /* 0x000fca00078e0206 */
[----:B------:R1:W4:Y:S01]  /*01d0*/  LDG.E R22, desc[UR8][R8.64] ;  /* 0x0000000808167981 */ /* 0x000322000c1e1900 */
[----:B------:R-:W-:-:S05]  /*01e0*/  IMAD.WIDE R12, R17, 0x4, R8 ;  /* 0x00000004110c7825 */ /* 0x000fca00078e0208 */
[----:B------:R-:W5:Y:S01]  /*01f0*/  LDG.E R21, desc[UR8][R12.64] ;  /* 0x000000080c157981 */ /* 0x000f62000c1e1900 */
[----:B------:R-:W-:-:S05]  /*0200*/  IMAD.WIDE R14, R17, 0x4, R12 ;  /* 0x00000004110e7825 */ /* 0x000fca00078e020c */
[----:B------:R-:W5:Y:S01]  /*0210*/  LDG.E R20, desc[UR8][R14.64] ;  /* 0x000000080e147981 */ /* 0x000f62000c1e1900 */
[----:B------:R-:W-:-:S05]  /*0220*/  IMAD.WIDE R2, R17, 0x4, R14 ;  /* 0x0000000411027825 */ /* 0x000fca00078e020e */
[----:B------:R1:W5:Y:S01]  /*0230*/  LDG.E R19, desc[UR8][R2.64] ;  /* 0x0000000802137981 */ /* 0x000362000c1e1900 */
[----:B------:R-:W-:-:S05]  /*0240*/  IMAD.WIDE R26, R17, 0x4, R2 ;  /* 0x00000004111a7825 */ /* 0x000fca00078e0202 */
[----:B------:R1:W5:Y:S01]  /*0250*/  LDG.E R24, desc[UR8][R26.64] ;  /* 0x000000081a187981 */ /* 0x000362000c1e1900 */
[----:B------:R-:W-:-:S05]  /*0260*/  IMAD.WIDE R10, R17, 0x4, R26 ;  /* 0x00000004110a7825 */ /* 0x000fca00078e021a */
[----:B------:R1:W5:Y:S01]  /*0270*/  LDG.E R28, desc[UR8][R10.64] ;  /* 0x000000080a1c7981 */ /* 0x000362000c1e1900 */
[----:B0-----:R-:W-:-:S04]  /*0280*/  IMAD.WIDE R6, R17, 0x4, R10 ;  /* 0x0000000411067825 */ /* 0x001fc800078e020a */
[C---:B-1----:R-:W-:Y:S02]  /*0290*/  IMAD.WIDE R8, R17.reuse, 0x4, R6 ;  /* 0x0000000411087825 */ /* 0x042fe400078e0206 */
[----:B------:R-:W5:Y:S02]  /*02a0*/  LDG.E R6, desc[UR8][R6.64] ;  /* 0x0000000806067981 */ /* 0x000f64000c1e1900 */
[C---:B------:R-:W-:Y:S02]  /*02b0*/  IMAD.WIDE R2, R17.reuse, 0x4, R8 ;  /* 0x0000000411027825 */ /* 0x040fe400078e0208 */
[----:B------:R-:W5:Y:S02]  /*02c0*/  LDG.E R8, desc[UR8][R8.64] ;  /* 0x0000000808087981 */ /* 0x000f64000c1e1900 */
[C---:B------:R-:W-:Y:S02]  /*02d0*/  IMAD.WIDE R4, R17.reuse, 0x4, R2 ;  /* 0x0000000411047825 */ /* 0x040fe400078e0202 */
[----:B------:R-:W5:Y:S02]  /*02e0*/  LDG.E R29, desc[UR8][R2.64] ;  /* 0x00000008021d7981 */ /* 0x000f64000c1e1900 */
[----:B------:R-:W-:-:S02]  /*02f0*/  IMAD.WIDE R12, R17, 0x4, R4 ;  /* 0x00000004110c7825 */ /* 0x000fc400078e0204 */
[----:B------:R-:W5:Y:S02]  /*0300*/  LDG.E R4, desc[UR8][R4.64] ;  /* 0x0000000804047981 */ /* 0x000f64000c1e1900 */
[C---:B------:R-:W-:Y:S02]  /*0310*/  IMAD.WIDE R14, R17.reuse, 0x4, R12 ;  /* 0x00000004110e7825 */ /* 0x040fe400078e020c */
[----:B------:R-:W5:Y:S02]  /*0320*/  LDG.E R12, desc[UR8][R12.64] ;  /* 0x000000080c0c7981 */ /* 0x000f64000c1e1900 */
[C---:B------:R-:W-:Y:S02]  /*0330*/  IMAD.WIDE R26, R17.reuse, 0x4, R14 ;  /* 0x00000004111a7825 */ /* 0x040fe400078e020e */
[----:B------:R-:W5:Y:S02]  /*0340*/  LDG.E R14, desc[UR8][R14.64] ;  /* 0x000000080e0e7981 */ /* 0x000f64000c1e1900 */
[----:B------:R-:W-:-:S02]  /*0350*/  IMAD.WIDE R10, R17, 0x4, R26 ;  /* 0x00000004110a7825 */ /* 0x000fc400078e021a */
[----:B------:R-:W5:Y:S04]  /*0360*/  LDG.E R26, desc[UR8][R26.64] ;  /* 0x000000081a1a7981 */ /* 0x000f68000c1e1900 */
[----:B------:R-:W5:Y:S01]  /*0370*/  LDG.E R10, desc[UR8][R10.64] ;  /* 0x000000080a0a7981 */ /* 0x000f62000c1e1900 */
[----:B------:R-:W-:-:S04]  /*0380*/  UIADD3 UR7, UPT, UPT, UR7, 0x10, URZ ;  /* 0x0000001007077890 */ /* 0x000fc8000fffe0ff */
[----:B------:R-:W-:Y:S01]  /*0390*/  UISETP.NE.AND UP1, UPT, UR7, URZ, UPT ;  /* 0x000000ff0700728c */ /* 0x000fe2000bf25270 */
[----:B------:R-:W-:Y:S01]  /*03a0*/  LEA R18, R17, R18, 0x4 ;  /* 0x0000001211127211 */ /* 0x000fe200078e20ff */
[----:B--2---:R-:W-:-:S04]  /*03b0*/  FADD R16, R25, R16 ;  /* 0x0000001019107221 */ /* 0x004fc80000000000 */
[----:B---3--:R-:W-:-:S04]  /*03c0*/  FADD R23, R16, R23 ;  /* 0x0000001710177221 */ /* 0x008fc80000000000 */
[----:B----4-:R-:W-:-:S04]  /*03d0*/  FADD R22, R23, R22 ;  /* 0x0000001617167221 */ /* 0x010fc80000000000 */
[----:B-----5:R-:W-:-:S04]  /*03e0*/  FADD R21, R22, R21 ;  /* 0x0000001516157221 */ /* 0x020fc80000000000 */
[----:B------:R-:W-:-:S04]  /*03f0*/  FADD R20, R21, R20 ;  /* 0x0000001415147221 */ /* 0x000fc80000000000 */
        /* <DEDUP_REMOVED lines=10> */
[----:B------:R-:W-:Y:S01]  /*04a0*/  FADD R16, R29, R10 ;  /* 0x0000000a1d107221 */ /* 0x000fe20000000000 */
[----:B------:R-:W-:Y:S06]  /*04b0*/  BRA.U UP1, `(.L_x_7) ;  /* 0xfffffffd012c7547 */ /* 0x000fec000b83ffff */
.L_x_6:
[----:B------:R-:W-:Y:S05]  /*04c0*/  BRA.U !UP0, `(.L_x_5) ;  /* 0x0000000108f87547 */ /* 0x000fea000b800000 */
[----:B------:R-:W-:Y:S02]  /*04d0*/  UISETP.GE.U32.AND UP0, UPT, UR6, 0x8, UPT ;  /* 0x000000080600788c */ /* 0x000fe4000bf06070 */
[----:B------:R-:W-:-:S04]  /*04e0*/  ULOP3.LUT UR7, UR5, 0x7, URZ, 0xc0, !UPT ;  /* 0x0000000705077892 */ /* 0x000fc8000f8ec0ff */
[----:B------:R-:W-:-:S03]  /*04f0*/  UISETP.NE.AND UP1, UPT, UR7, URZ, UPT ;  /* 0x000000ff0700728c */ /* 0x000fc6000bf25270 */
[----:B------:R-:W-:Y:S08]  /*0500*/  BRA.U !UP0, `(.L_x_8) ;  /* 0x00000001086c7547 */ /* 0x000ff0000b800000 */
[----:B------:R-:W0:Y:S01]  /*0510*/  LDC.64 R2, c[0x0][0x380] ;  /* 0x0000e000ff027b82 */ /* 0x000e220000000a00 */
[----:B------:R-:W-:-:S04]  /*0520*/  IMAD R5, R17, UR4, R0 ;  /* 0x0000000411057c24 */ /* 0x000fc8000f8e0200 */
[----:B0-----:R-:W-:-:S04]  /*0530*/  IMAD.WIDE R2, R5, 0x4, R2 ;  /* 0x0000000405027825 */ /* 0x001fc800078e0202 */
[C---:B------:R-:W-:Y:S02]  /*0540*/  IMAD.WIDE R4, R17.reuse, 0x4, R2 ;  /* 0x0000000411047825 */ /* 0x040fe400078e0202 */
[----:B------:R-:W2:Y:S02]  /*0550*/  LDG.E R3, desc[UR8][R2.64] ;  /* 0x0000000802037981 */ /* 0x000ea4000c1e1900 */
[C---:B------:R-:W-:Y:S02]  /*0560*/  IMAD.WIDE R6, R17.reuse, 0x4, R4 ;  /* 0x0000000411067825 */ /* 0x040fe400078e0204 */
[----:B------:R-:W3:Y:S02]  /*0570*/  LDG.E R4, desc[UR8][R4.64] ;  /* 0x0000000804047981 */ /* 0x000ee4000c1e1900 */
[C---:B------:R-:W-:Y:S02]  /*0580*/  IMAD.WIDE R8, R17.reuse, 0x4, R6 ;  /* 0x0000000411087825 */ /* 0x040fe400078e0206 */
[----:B------:R-:W4:Y:S02]  /*0590*/  LDG.E R6, desc[UR8][R6.64] ;  /* 0x0000000806067981 */ /* 0x000f24000c1e1900 */
        /* <DEDUP_REMOVED lines=9> */
[----:B------:R-:W-:Y:S01]  /*0630*/  UIADD3 UR4, UPT, UPT, UR4, 0x8, URZ ;  /* 0x0000000804047890 */ /* 0x000fe2000fffe0ff */
[----:B--2---:R-:W-:-:S04]  /*0640*/  FADD R3, R16, R3 ;  /* 0x0000000310037221 */ /* 0x004fc80000000000 */
[----:B---3--:R-:W-:-:S04]  /*0650*/  FADD R3, R3, R4 ;  /* 0x0000000403037221 */ /* 0x008fc80000000000 */
[----:B----4-:R-:W-:-:S04]  /*0660*/  FADD R3, R3, R6 ;  /* 0x0000000603037221 */ /* 0x010fc80000000000 */
[----:B-----5:R-:W-:-:S04]  /*0670*/  FADD R3, R3, R8 ;  /* 0x0000000803037221 */ /* 0x020fc80000000000 */
[----:B------:R-:W-:-:S04]  /*0680*/  FADD R3, R3, R10 ;  /* 0x0000000a03037221 */ /* 0x000fc80000000000 */
[----:B------:R-:W-:-:S04]  /*0690*/  FADD R3, R3, R12 ;  /* 0x0000000c03037221 */ /* 0x000fc80000000000 */
[----:B------:R-:W-:-:S04]  /*06a0*/  FADD R3, R3, R14 ;  /* 0x0000000e03037221 */ /* 0x000fc80000000000 */
[----:B------:R-:W-:-:S07]  /*06b0*/  FADD R16, R3, R18 ;  /* 0x0000001203107221 */ /* 0x000fce0000000000 */
.L_x_8:
        /* <DEDUP_REMOVED lines=12> */
[----:B------:R-:W-:Y:S02]  /*0780*/  IMAD.WIDE R8, R17, 0x4, R6 ;  /* 0x0000000411087825 */ /* 0x000fe400078e0206 */
[----:B------:R-:W4:Y:S04]  /*0790*/  LDG.E R7, desc[UR8][R6.64] ;  /* 0x0000000806077981 */ /* 0x000f28000c1e1900 */
[----:B------:R-:W5:Y:S01]  /*07a0*/  LDG.E R9, desc[UR8][R8.64] ;  /* 0x0000000808097981 */ /* 0x000f62000c1e1900 */
[----:B------:R-:W-:Y:S01]  /*07b0*/  UIADD3 UR4, UPT, UPT, UR4, 0x4, URZ ;  /* 0x0000000404047890 */ /* 0x000fe2000fffe0ff */
[----:B--2---:R-:W-:-:S04]  /*07c0*/  FADD R16, R16, R3 ;  /* 0x0000000310107221 */ /* 0x004fc80000000000 */
[----:B---3--:R-:W-:-:S04]  /*07d0*/  FADD R16, R16, R5 ;  /* 0x0000000510107221 */ /* 0x008fc80000000000 */
[----:B----4-:R-:W-:-:S04]  /*07e0*/  FADD R16, R16, R7 ;  /* 0x0000000710107221 */ /* 0x010fc80000000000 */
[----:B-----5:R-:W-:-:S07]  /*07f0*/  FADD R16, R16, R9 ;  /* 0x0000000910107221 */ /* 0x020fce0000000000 */
.L_x_9:
[----:B------:R-:W-:Y:S05]  /*0800*/  BRA.U !UP1, `(.L_x_5) ;  /* 0x0000000109287547 */ /* 0x000fea000b800000 */
[----:B------:R-:W0:Y:S01]  /*0810*/  LDC.64 R4, c[0x0][0x380] ;  /* 0x0000e000ff047b82 */ /* 0x000e220000000a00 */
[----:B------:R-:W-:Y:S01]  /*0820*/  IMAD R6, R17, UR4, R0 ;  /* 0x0000000411067c24 */ /* 0x000fe2000f8e0200 */
[----:B------:R-:W-:-:S12]  /*0830*/  UIADD3 UR5, UPT, UPT, -UR5, URZ, URZ ;  /* 0x000000ff05057290 */ /* 0x000fd8000fffe1ff */
.L_x_10:
[----:B0-----:R-:W-:-:S06]  /*0840*/  IMAD.WIDE R2, R6, 0x4, R4 ;  /* 0x0000000406027825 */ /* 0x001fcc00078e0204 */
[----:B------:R-:W2:Y:S01]  /*0850*/  LDG.E R3, desc[UR8][R2.64] ;  /* 0x0000000802037981 */ /* 0x000ea2000c1e1900 */
[----:B------:R-:W-:Y:S01]  /*0860*/  UIADD3 UR5, UPT, UPT, UR5, 0x1, URZ ;  /* 0x0000000105057890 */ /* 0x000fe2000fffe0ff */
[----:B------:R-:W-:-:S03]  /*0870*/  IADD3 R6, PT, PT, R6, R17, RZ ;  /* 0x0000001106067210 */ /* 0x000fc60007ffe0ff */
[----:B------:R-:W-:Y:S01]  /*0880*/  UISETP.NE.AND UP0, UPT, UR5, URZ, UPT ;  /* 0x000000ff0500728c */ /* 0x000fe2000bf05270 */
[----:B--2---:R-:W-:-:S08]  /*0890*/  FADD R16, R3, R16 ;  /* 0x0000001003107221 */ /* 0x004fd00000000000 */
[----:B------:R-:W-:Y:S05]  /*08a0*/  BRA.U UP0, `(.L_x_10) ;  /* 0xfffffffd00e47547 */ /* 0x000fea000b83ffff */
.L_x_5:
[----:B------:R-:W0:Y:S02]  /*08b0*/  LDC.64 R2, c[0x0][0x388] ;  /* 0x0000e200ff027b82 */ /* 0x000e240000000a00 */
[----:B0-----:R-:W-:-:S05]  /*08c0*/  IMAD.WIDE R2, R0, 0x4, R2 ;  /* 0x0000000400027825 */ /* 0x001fca00078e0202 */
[----:B------:R-:W-:Y:S01]  /*08d0*/  STG.E desc[UR8][R2.64], R16 ;  /* 0x0000001002007986 */ /* 0x000fe2000c101908 */
[----:B------:R-:W-:Y:S05]  /*08e0*/  EXIT ;  /* 0x000000000000794d */ /* 0x000fea0003800000 */
.L_x_11:
        /* <DEDUP_REMOVED lines=9> */
.L_x_18:


//--------------------- .text._Z19fc_backward_weightsPfS_S_iii --------------------------
	.section	.text._Z19fc_backward_weightsPfS_S_iii,"ax",@progbits
	.align	128
        .global         _Z19fc_backward_weightsPfS_S_iii
        .type           _Z19fc_backward_weightsPfS_S_iii,@function
        .size           _Z19fc_backward_weightsPfS_S_iii,(.L_x_19 - _Z19fc_backward_weightsPfS_S_iii)
        .other          _Z19fc_backward_weightsPfS_S_iii,@"STO_CUDA_ENTRY STV_DEFAULT"
_Z19fc_backward_weightsPfS_S_iii:
.text._Z19fc_backward_weightsPfS_S_iii:
[----:B------:R-:W-:Y:S01]  /*0000*/  LDC R1, c[0x0][0x37c] ;  /* 0x0000df00ff017b82 */ /* 0x000fe20000000800 */
[----:B------:R-:W0:Y:S07]  /*0010*/  S2R R6, SR_TID.Y ;  /* 0x0000000000067919 */ /* 0x000e2e0000002200 */
[----:B------:R-:W1:Y:S01]  /*0020*/  LDC R5, c[0x0][0x360] ;  /* 0x0000d800ff057b82 */ /* 0x000e620000000800 */
[----:B------:R-:W1:Y:S07]  /*0030*/  S2R R4, SR_TID.X ;  /* 0x0000000000047919 */ /* 0x000e6e0000002100 */
[----:B------:R-:W0:Y:S08]  /*0040*/  S2UR UR5, SR_CTAID.Y ;  /* 0x00000000000579c3 */ /* 0x000e300000002600 */
[----:B------:R-:W0:Y:S08]  /*0050*/  LDC R3, c[0x0][0x364] ;  /* 0x0000d900ff037b82 */ /* 0x000e300000000800 */
[----:B------:R-:W1:Y:S08]  /*0060*/  S2UR UR4, SR_CTAID.X ;  /* 0x00000000000479c3 */ /* 0x000e700000002500 */
[----:B------:R-:W2:Y:S08]  /*0070*/  LDC R0, c[0x0][0x3a0] ;  /* 0x0000e800ff007b82 */ /* 0x000eb00000000800 */
[----:B------:R-:W3:Y:S01]  /*0080*/  LDC R2, c[0x0][0x39c] ;  /* 0x0000e700ff027b82 */ /* 0x000ee20000000800 */
[----:B0-----:R-:W-:-:S02]  /*0090*/  IMAD R3, R3, UR5, R6 ;  /* 0x0000000503037c24 */ /* 0x001fc4000f8e0206 */
[----:B-1----:R-:W-:-:S03]  /*00a0*/  IMAD R5, R5, UR4, R4 ;  /* 0x0000000405057c24 */ /* 0x002fc6000f8e0204 */
[----:B--2---:R-:W-:-:S04]  /*00b0*/  ISETP.GE.AND P0, PT, R3, R0, PT ;  /* 0x000000000300720c */ /* 0x004fc80003f06270 */
[----:B---3--:R-:W-:-:S13]  /*00c0*/  ISETP.GE.OR P0, PT, R5, R2, P0 ;  /* 0x000000020500720c */ /* 0x008fda0000706670 */
[----:B------:R-:W-:Y:S05]  /*00d0*/  @P0 EXIT ;  /* 0x000000000000094d */ /* 0x000fea0003800000 */
[----:B------:R-:W0:Y:S01]  /*00e0*/  LDC R4, c[0x0][0x398] ;  /* 0x0000e600ff047b82 */ /* 0x000e220000000800 */
[----:B------:R-:W1:Y:S01]  /*00f0*/  LDCU.64 UR4, c[0x0][0x358] ;  /* 0x00006b00ff0477ac */ /* 0x000e620008000a00 */
[----:B------:R-:W-:Y:S01]  /*0100*/  HFMA2 R29, -RZ, RZ, 0, 0 ;  /* 0x00000000ff1d7431 */ /* 0x000fe200000001ff */
[----:B0-----:R-:W-:-:S13]  /*0110*/  ISETP.GE.AND P0, PT, R4, 0x1, PT ;  /* 0x000000010400780c */ /* 0x001fda0003f06270 */
[----:B-1----:R-:W-:Y:S05]  /*0120*/  @!P0 BRA `(.L_x_12) ;  /* 0x0000000400d08947 */ /* 0x002fea0003800000 */
[C---:B------:R-:W-:Y:S02]  /*0130*/  ISETP.GE.U32.AND P1, PT, R4.reuse, 0x8, PT ;  /* 0x000000080400780c */ /* 0x040fe40003f26070 */
[----:B------:R-:W-:Y:S02]  /*0140*/  LOP3.LUT R6, R4, 0x7, RZ, 0xc0, !PT ;  /* 0x0000000704067812 */ /* 0x000fe400078ec0ff */
[----:B------:R-:W-:Y:S02]  /*0150*/  MOV R29, RZ ;  /* 0x000000ff001d7202 */ /* 0x000fe40000000f00 */
[----:B------:R-:W-:Y:S02]  /*0160*/  ISETP.NE.AND P0, PT, R6, RZ, PT ;  /* 0x000000ff0600720c */ /* 0x000fe40003f05270 */
[----:B------:R-:W-:-:S05]  /*0170*/  MOV R8, RZ ;  /* 0x000000ff00087202 */ /* 0x000fca0000000f00 */
[----:B------:R-:W-:Y:S06]  /*0180*/  @!P1 BRA `(.L_x_13) ;  /* 0x0000000000d09947 */ /* 0x000fec0003800000 */
[----:B------:R-:W-:Y:S02]  /*0190*/  LOP3.LUT R8, R4, 0x7ffffff8, RZ, 0xc0, !PT ;  /* 0x7ffffff804087812 */ /* 0x000fe400078ec0ff */
[----:B------:R-:W-:Y:S02]  /*01a0*/  MOV R29, RZ ;  /* 0x000000ff001d7202 */ /* 0x000fe40000000f00 */
[----:B------:R-:W-:Y:S02]  /*01b0*/  MOV R9, R3 ;  /* 0x0000000300097202 */ /* 0x000fe40000000f00 */
[----:B------:R-:W-:Y:S02]  /*01c0*/  MOV R7, R5 ;  /* 0x0000000500077202 */ /* 0x000fe40000000f00 */
[----:B------:R-:W-:-:S07]  /*01d0*/  IADD3 R10, PT, PT, -R8, RZ, RZ ;  /* 0x000000ff080a7210 */ /* 0x000fce0007ffe1ff */
.L_x_14:
[----:B------:R-:W0:Y:S08]  /*01e0*/  LDC.64 R14, c[0x0][0x380] ;  /* 0x0000e000ff0e7b82 */ /* 0x000e300000000a00 */
[----:B------:R-:W1:Y:S01]  /*01f0*/  LDC.64 R26, c[0x0][0x388] ;  /* 0x0000e200ff1a7b82 */ /* 0x000e620000000a00 */
[----:B0-----:R-:W-:-:S05]  /*0200*/  IMAD.WIDE R14, R9, 0x4, R14 ;  /* 0x00000004090e7825 */ /* 0x001fca00078e020e */
[----:B------:R0:W2:Y:S01]  /*0210*/  LDG.E R22, desc[UR4][R14.64] ;  /* 0x000000040e167981 */ /* 0x0000a2000c1e1900 */
[----:B-1----:R-:W-:-:S05]  /*0220*/  IMAD.WIDE R26, R7, 0x4, R26 ;  /* 0x00000004071a7825 */ /* 0x002fca00078e021a */
[----:B------:R-:W2:Y:S01]  /*0230*/  LDG.E R11, desc[UR4][R26.64] ;  /* 0x000000041a0b7981 */ /* 0x000ea2000c1e1900 */
[----:B0-----:R-:W-:-:S04]  /*0240*/  IMAD.WIDE R14, R0, 0x4, R14 ;  /* 0x00000004000e7825 */ /* 0x001fc800078e020e */
[----:B------:R-:W-:Y:S01]  /*0250*/  IMAD.WIDE R20, R2, 0x4, R26 ;  /* 0x0000000402147825 */ /* 0x000fe200078e021a */
[----:B------:R-:W3:Y:S03]  /*0260*/  LDG.E R28, desc[UR4][R14.64] ;  /* 0x000000040e1c7981 */ /* 0x000ee6000c1e1900 */
[----:B------:R-:W-:Y:S01]  /*0270*/  IMAD.WIDE R24, R0, 0x4, R14 ;  /* 0x0000000400187825 */ /* 0x000fe200078e020e */
[----:B------:R-:W3:Y:S03]  /*0280*/  LDG.E R27, desc[UR4][R20.64] ;  /* 0x00000004141b7981 */ /* 0x000ee6000c1e1900 */
[----:B------:R-:W-:-:S04]  /*0290*/  IMAD.WIDE R12, R2, 0x4, R20 ;  /* 0x00000004020c7825 */ /* 0x000fc800078e0214 */
[C---:B------:R-:W-:Y:S01]  /*02a0*/  IMAD.WIDE R16, R0.reuse, 0x4, R24 ;  /* 0x0000000400107825 */ /* 0x040fe200078e0218 */
[----:B------:R-:W4:Y:S04]  /*02b0*/  LDG.E R26, desc[UR4][R12.64] ;  /* 0x000000040c1a7981 */ /* 0x000f28000c1e1900 */
[----:B------:R0:W5:Y:S01]  /*02c0*/  LDG.E R23, desc[UR4][R16.64] ;  /* 0x0000000410177981 */ /* 0x000162000c1e1900 */
[----:B------:R-:W-:-:S03]  /*02d0*/  IMAD.WIDE R18, R0, 0x4, R16 ;  /* 0x0000000400127825 */ /* 0x000fc600078e0210 */
[----:B------:R-:W4:Y:S01]  /*02e0*/  LDG.E R25, desc[UR4][R24.64] ;  /* 0x0000000418197981 */ /* 0x000f22000c1e1900 */
[----:B0-----:R-:W-:-:S03]  /*02f0*/  IMAD.WIDE R16, R2, 0x4, R12 ;  /* 0x0000000402107825 */ /* 0x001fc600078e020c */
[----:B------:R0:W5:Y:S01]  /*0300*/  LDG.E R21, desc[UR4][R18.64] ;  /* 0x0000000412157981 */ /* 0x000162000c1e1900 */
[----:B------:R-:W-:-:S03]  /*0310*/  IMAD.WIDE R14, R0, 0x4, R18 ;  /* 0x00000004000e7825 */ /* 0x000fc600078e0212 */
[----:B------:R1:W5:Y:S04]  /*0320*/  LDG.E R24, desc[UR4][R16.64] ;  /* 0x0000000410187981 */ /* 0x000368000c1e1900 */
[----:B------:R1:W5:Y:S01]  /*0330*/  LDG.E R13, desc[UR4][R14.64] ;  /* 0x000000040e0d7981 */ /* 0x000362000c1e1900 */
[----:B0-----:R-:W-:-:S04]  /*0340*/  IMAD.WIDE R18, R2, 0x4, R16 ;  /* 0x0000000402127825 */ /* 0x001fc800078e0210 */
[----:B-1----:R-:W-:-:S04]  /*0350*/  IMAD.WIDE R16, R2, 0x4, R18 ;  /* 0x0000000402107825 */ /* 0x002fc800078e0212 */
[C---:B------:R-:W-:Y:S01]  /*0360*/  IMAD.WIDE R14, R0.reuse, 0x4, R14 ;  /* 0x00000004000e7825 */ /* 0x040fe200078e020e */
[----:B------:R-:W5:Y:S04]  /*0370*/  LDG.E R20, desc[UR4][R16.64] ;  /* 0x0000000410147981 */ /* 0x000f68000c1e1900 */
[----:B------:R0:W5:Y:S02]  /*0380*/  LDG.E R12, desc[UR4][R14.64] ;  /* 0x000000040e0c7981 */ /* 0x000164000c1e1900 */
[----:B0-----:R-:W-:-:S04]  /*0390*/  IMAD.WIDE R14, R0, 0x4, R14 ;  /* 0x00000004000e7825 */ /* 0x001fc800078e020e */
[----:B--2---:R-:W-:Y:S02]  /*03a0*/  FFMA R11, R22, R11, R29 ;  /* 0x0000000b160b7223 */ /* 0x004fe4000000001d */
[----:B------:R0:W2:Y:S04]  /*03b0*/  LDG.E R22, desc[UR4][R18.64] ;  /* 0x0000000412167981 */ /* 0x0000a8000c1e1900 */
[----:B------:R-:W2:Y:S01]  /*03c0*/  LDG.E R29, desc[UR4][R14.64] ;  /* 0x000000040e1d7981 */ /* 0x000ea2000c1e1900 */
[----:B0-----:R-:W-:-:S05]  /*03d0*/  IMAD.WIDE R18, R2, 0x4, R16 ;  /* 0x0000000402127825 */ /* 0x001fca00078e0210 */
[----:B------:R0:W2:Y:S02]  /*03e0*/  LDG.E R17, desc[UR4][R18.64] ;  /* 0x0000000412117981 */ /* 0x0000a4000c1e1900 */
[----:B0-----:R-:W-:-:S06]  /*03f0*/  IMAD.WIDE R18, R2, 0x4, R18 ;  /* 0x0000000402127825 */ /* 0x001fcc00078e0212 */
[----:B------:R-:W2:Y:S01]  /*0400*/  LDG.E R18, desc[UR4][R18.64] ;  /* 0x0000000412127981 */ /* 0x000ea2000c1e1900 */
[----:B---3--:R-:W-:Y:S01]  /*0410*/  FFMA R28, R28, R27, R11 ;  /* 0x0000001b1c1c7223 */ /* 0x008fe2000000000b */
[----:B------:R-:W-:-:S03]  /*0420*/  IADD3 R10, PT, PT, R10, 0x8, RZ ;  /* 0x000000080a0a7810 */ /* 0x000fc60007ffe0ff */
[----:B----4-:R-:W-:Y:S01]  /*0430*/  FFMA R26, R25, R26, R28 ;  /* 0x0000001a191a7223 */ /* 0x010fe2000000001c */
[----:B------:R-:W-:-:S03]  /*0440*/  ISETP.NE.AND P1, PT, R10, RZ, PT ;  /* 0x000000ff0a00720c */ /* 0x000fc60003f25270 */
[----:B-----5:R-:W-:Y:S01]  /*0450*/  FFMA R24, R23, R24, R26 ;  /* 0x0000001817187223 */ /* 0x020fe2000000001a */
[----:B------:R-:W-:Y:S02]  /*0460*/  LEA R9, R0, R9, 0x3 ;  /* 0x0000000900097211 */ /* 0x000fe400078e18ff */
[----:B------:R-:W-:Y:S01]  /*0470*/  LEA R7, R2, R7, 0x3 ;  /* 0x0000000702077211 */ /* 0x000fe200078e18ff */
[----:B--2---:R-:W-:-:S04]  /*0480*/  FFMA R22, R21, R22, R24 ;  /* 0x0000001615167223 */ /* 0x004fc80000000018 */
[----:B------:R-:W-:-:S04]  /*0490*/  FFMA R13, R13, R20, R22 ;  /* 0x000000140d0d7223 */ /* 0x000fc80000000016 */
[----:B------:R-:W-:-:S04]  /*04a0*/  FFMA R12, R12, R17, R13 ;  /* 0x000000110c0c7223 */ /* 0x000fc8000000000d */
[----:B------:R-:W-:Y:S01]  /*04b0*/  FFMA R29, R29, R18, R12 ;  /* 0x000000121d1d7223 */ /* 0x000fe2000000000c */
[----:B------:R-:W-:Y:S06]  /*04c0*/  @P1 BRA `(.L_x_14) ;  /* 0xfffffffc00441947 */ /* 0x000fec000383ffff */
.L_x_13:
[----:B------:R-:W-:Y:S05]  /*04d0*/  @!P0 BRA `(.L_x_12) ;  /* 0x0000000000e48947 */ /* 0x000fea0003800000 */
[----:B------:R-:W-:Y:S02]  /*04e0*/  ISETP.GE.U32.AND P0, PT, R6, 0x4, PT ;  /* 0x000000040600780c */ /* 0x000fe40003f06070 */
[----:B------:R-:W-:-:S04]  /*04f0*/  LOP3.LUT R9, R4, 0x3, RZ, 0xc0, !PT ;  /* 0x0000000304097812 */ /* 0x000fc800078ec0ff */
[----:B------:R-:W-:-:S07]  /*0500*/  ISETP.NE.AND P1, PT, R9, RZ, PT ;  /* 0x000000ff0900720c */ /* 0x000fce0003f25270 */
[----:B------:R-:W-:Y:S06]  /*0510*/  @!P0 BRA `(.L_x_15) ;  /* 0x0000000000648947 */ /* 0x000fec0003800000 */
[----:B------:R-:W0:Y:S01]  /*0520*/  LDC.64 R20, c[0x0][0x380] ;  /* 0x0000e000ff147b82 */ /* 0x000e220000000a00 */
[C---:B------:R-:W-:Y:S02]  /*0530*/  IMAD R7, R8.reuse, R0, R3 ;  /* 0x0000000008077224 */ /* 0x040fe400078e0203 */
[----:B------:R-:W-:-:S05]  /*0540*/  IMAD R11, R8, R2, R5 ;  /* 0x00000002080b7224 */ /* 0x000fca00078e0205 */
[----:B------:R-:W1:Y:S01]  /*0550*/  LDC.64 R22, c[0x0][0x388] ;  /* 0x0000e200ff167b82 */ /* 0x000e620000000a00 */
[----:B0-----:R-:W-:-:S04]  /*0560*/  IMAD.WIDE R20, R7, 0x4, R20 ;  /* 0x0000000407147825 */ /* 0x001fc800078e0214 */
[----:B-1----:R-:W-:-:S04]  /*0570*/  IMAD.WIDE R22, R11, 0x4, R22 ;  /* 0x000000040b167825 */ /* 0x002fc800078e0216 */
[----:B------:R-:W-:Y:S02]  /*0580*/  IMAD.WIDE R10, R0, 0x4, R20 ;  /* 0x00000004000a7825 */ /* 0x000fe400078e0214 */
[----:B------:R-:W2:Y:S02]  /*0590*/  LDG.E R20, desc[UR4][R20.64] ;  /* 0x0000000414147981 */ /* 0x000ea4000c1e1900 */
[----:B------:R-:W-:Y:S02]  /*05a0*/  IMAD.WIDE R12, R2, 0x4, R22 ;  /* 0x00000004020c7825 */ /* 0x000fe400078e0216 */
[----:B------:R-:W2:Y:S02]  /*05b0*/  LDG.E R22, desc[UR4][R22.64] ;  /* 0x0000000416167981 */ /* 0x000ea4000c1e1900 */
[----:B------:R-:W-:Y:S02]  /*05c0*/  IMAD.WIDE R14, R0, 0x4, R10 ;  /* 0x00000004000e7825 */ /* 0x000fe400078e020a */
[----:B------:R-:W3:Y:S02]  /*05d0*/  LDG.E R11, desc[UR4][R10.64] ;  /* 0x000000040a0b7981 */ /* 0x000ee4000c1e1900 */
[----:B------:R-:W-:-:S02]  /*05e0*/  IMAD.WIDE R6, R2, 0x4, R12 ;  /* 0x0000000402067825 */ /* 0x000fc400078e020c */
[----:B------:R-:W3:Y:S02]  /*05f0*/  LDG.E R12, desc[UR4][R12.64] ;  /* 0x000000040c0c7981 */ /* 0x000ee4000c1e1900 */
[----:B------:R-:W-:Y:S02]  /*0600*/  IMAD.WIDE R16, R0, 0x4, R14 ;  /* 0x0000000400107825 */ /* 0x000fe400078e020e */
[----:B------:R-:W4:Y:S02]  /*0610*/  LDG.E R25, desc[UR4][R14.64] ;  /* 0x000000040e197981 */ /* 0x000f24000c1e1900 */
[----:B------:R-:W-:Y:S02]  /*0620*/  IMAD.WIDE R18, R2, 0x4, R6 ;  /* 0x0000000402127825 */ /* 0x000fe400078e0206 */
[----:B------:R-:W4:Y:S04]  /*0630*/  LDG.E R6, desc[UR4][R6.64] ;  /* 0x0000000406067981 */ /* 0x000f28000c1e1900 */
[----:B------:R-:W5:Y:S04]  /*0640*/  LDG.E R17, desc[UR4][R16.64] ;  /* 0x0000000410117981 */ /* 0x000f68000c1e1900 */
[----:B------:R-:W5:Y:S01]  /*0650*/  LDG.E R18, desc[UR4][R18.64] ;  /* 0x0000000412127981 */ /* 0x000f62000c1e1900 */
[----:B------:R-:W-:Y:S01]  /*0660*/  IADD3 R8, PT, PT, R8, 0x4, RZ ;  /* 0x0000000408087810 */ /* 0x000fe20007ffe0ff */
[----:B--2---:R-:W-:-:S04]  /*0670*/  FFMA R20, R20, R22, R29 ;  /* 0x0000001614147223 */ /* 0x004fc8000000001d */
[----:B---3--:R-:W-:-:S04]  /*0680*/  FFMA R20, R11, R12, R20 ;  /* 0x0000000c0b147223 */ /* 0x008fc80000000014 */
[----:B----4-:R-:W-:-:S04]  /*0690*/  FFMA R20, R25, R6, R20 ;  /* 0x0000000619147223 */ /* 0x010fc80000000014 */
[----:B-----5:R-:W-:-:S07]  /*06a0*/  FFMA R29, R17, R18, R20 ;  /* 0x00000012111d7223 */ /* 0x020fce0000000014 */
.L_x_15:
[----:B------:R-:W-:Y:S05]  /*06b0*/  @!P1 BRA `(.L_x_12) ;  /* 0x00000000006c9947 */ /* 0x000fea0003800000 */
[----:B------:R-:W0:Y:S01]  /*06c0*/  LDC.64 R14, c[0x0][0x380] ;  /* 0x0000e000ff0e7b82 */ /* 0x000e220000000a00 */
[----:B------:R-:W-:Y:S02]  /*06d0*/  ISETP.NE.AND P0, PT, R9, 0x1, PT ;  /* 0x000000010900780c */ /* 0x000fe40003f05270 */
[----:B------:R-:W-:-:S04]  /*06e0*/  LOP3.LUT R4, R4, 0x1, RZ, 0xc0, !PT ;  /* 0x0000000104047812 */ /* 0x000fc800078ec0ff */
[----:B------:R-:W-:Y:S01]  /*06f0*/  ISETP.NE.U32.AND P1, PT, R4, 0x1, PT ;  /* 0x000000010400780c */ /* 0x000fe20003f25070 */
[----:B------:R-:W1:Y:S06]  /*0700*/  LDC.64 R12, c[0x0][0x388] ;  /* 0x0000e200ff0c7b82 */ /* 0x000e6c0000000a00 */
[C---:B------:R-:W-:Y:S02]  /*0710*/  @P0 IMAD R17, R8.reuse, R0, R3 ;  /* 0x0000000008110224 */ /* 0x040fe400078e0203 */
[----:B------:R-:W2:Y:S01]  /*0720*/  LDC.64 R6, c[0x0][0x380] ;  /* 0x0000e000ff067b82 */ /* 0x000ea20000000a00 */
[C---:B------:R-:W-:Y:S01]  /*0730*/  @P0 IMAD R9, R8.reuse, R2, R5 ;  /* 0x0000000208090224 */ /* 0x040fe200078e0205 */
[----:B------:R-:W-:-:S06]  /*0740*/  @P0 IADD3 R8, PT, PT, R8, 0x2, RZ ;  /* 0x0000000208080810 */ /* 0x000fcc0007ffe0ff */
[----:B------:R-:W3:Y:S01]  /*0750*/  LDC.64 R10, c[0x0][0x388] ;  /* 0x0000e200ff0a7b82 */ /* 0x000ee20000000a00 */
[----:B0-----:R-:W-:-:S04]  /*0760*/  @P0 IMAD.WIDE R16, R17, 0x4, R14 ;  /* 0x0000000411100825 */ /* 0x001fc800078e020e */
[----:B-1----:R-:W-:Y:S01]  /*0770*/  @P0 IMAD.WIDE R12, R9, 0x4, R12 ;  /* 0x00000004090c0825 */ /* 0x002fe200078e020c */
[----:B------:R-:W4:Y:S03]  /*0780*/  @P0 LDG.E R4, desc[UR4][R16.64] ;  /* 0x0000000410040981 */ /* 0x000f26000c1e1900 */
[C---:B------:R-:W-:Y:S02]  /*0790*/  @!P1 IMAD R19, R8.reuse, R0, R3 ;  /* 0x0000000008139224 */ /* 0x040fe400078e0203 */
[----:B------:R-:W-:Y:S02]  /*07a0*/  @!P1 IMAD R21, R8, R2, R5 ;  /* 0x0000000208159224 */ /* 0x000fe400078e0205 */
[----:B------:R-:W-:-:S04]  /*07b0*/  @P0 IMAD.WIDE R14, R0, 0x4, R16 ;  /* 0x00000004000e0825 */ /* 0x000fc800078e0210 */
[----:B------:R-:W-:Y:S02]  /*07c0*/  @P0 IMAD.WIDE R8, R2, 0x4, R12 ;  /* 0x0000000402080825 */ /* 0x000fe400078e020c */
[----:B------:R-:W4:Y:S02]  /*07d0*/  @P0 LDG.E R12, desc[UR4][R12.64] ;  /* 0x000000040c0c0981 */ /* 0x000f24000c1e1900 */
[----:B--2---:R-:W-:Y:S02]  /*07e0*/  @!P1 IMAD.WIDE R6, R19, 0x4, R6 ;  /* 0x0000000413069825 */ /* 0x004fe400078e0206 */
[----:B------:R-:W2:Y:S02]  /*07f0*/  @P0 LDG.E R15, desc[UR4][R14.64] ;  /* 0x000000040e0f0981 */ /* 0x000ea4000c1e1900 */
[----:B---3--:R-:W-:Y:S02]  /*0800*/  @!P1 IMAD.WIDE R10, R21, 0x4, R10 ;  /* 0x00000004150a9825 */ /* 0x008fe400078e020a */
[----:B------:R-:W2:Y:S04]  /*0810*/  @P0 LDG.E R8, desc[UR4][R8.64] ;  /* 0x0000000408080981 */ /* 0x000ea8000c1e1900 */
[----:B------:R-:W3:Y:S04]  /*0820*/  @!P1 LDG.E R6, desc[UR4][R6.64] ;  /* 0x0000000406069981 */ /* 0x000ee8000c1e1900 */
[----:B------:R-:W3:Y:S01]  /*0830*/  @!P1 LDG.E R10, desc[UR4][R10.64] ;  /* 0x000000040a0a9981 */ /* 0x000ee2000c1e1900 */
[----:B----4-:R-:W-:-:S04]  /*0840*/  @P0 FFMA R4, R4, R12, R29 ;  /* 0x0000000c04040223 */ /* 0x010fc8000000001d */
[----:B--2---:R-:W-:-:S04]  /*0850*/  @P0 FFMA R29, R15, R8, R4 ;  /* 0x000000080f1d0223 */ /* 0x004fc80000000004 */
[----:B---3--:R-:W-:-:S07]  /*0860*/  @!P1 FFMA R29, R6, R10, R29 ;  /* 0x0000000a061d9223 */ /* 0x008fce000000001d */
.L_x_12:
[----:B------:R-:W0:Y:S01]  /*0870*/  LDC.64 R6, c[0x0][0x390] ;  /* 0x0000e400ff067b82 */ /* 0x000e220000000a00 */
[----:B------:R-:W-:-:S04]  /*0880*/  IMAD R3, R3, R2, R5 ;  /* 0x0000000203037224 */ /* 0x000fc800078e0205 */
[----:B0-----:R-:W-:-:S05]  /*0890*/  IMAD.WIDE R2, R3, 0x4, R6 ;  /* 0x0000000403027825 */ /* 0x001fca00078e0206 */
[----:B------:R-:W-:Y:S01]  /*08a0*/  STG.E desc[UR4][R2.64], R29 ;  /* 0x0000001d02007986 */ /* 0x000fe2000c101904 */
[----:B------:R-:W-:Y:S05]  /*08b0*/  EXIT ;  /* 0x000000000000794d */ /* 0x000fea0003800000 */
.L_x_16:
        /* <DEDUP_REMOVED lines=12> */
.L_x_19:


//--------------------- .nv.shared.reserved.0     --------------------------
	.section	.nv.shared.reserved.0,"aw",@nobits
	.weak		__nv_reservedSMEM_offset_0_alias
	.size		__nv_reservedSMEM_offset_0_alias, 0, 64
	.other		__nv_reservedSMEM_offset_0_alias,@"STO_CUDA_RESERVED_SHARED STV_DEFAULT"
__nv_reservedSMEM_offset_0_alias:
	.zero		0
	.zero		64


//--------------------- .nv.constant0._Z17fc_backward_inputPfS_S_iii --------------------------
	.section	.nv.constant0._Z17fc_backward_inputPfS_S_iii,"a",@progbits
	.sectionflags	@""
	.align	4
.nv.constant0._Z17fc_backward_inputPfS_S_iii:
	.zero		932


//--------------------- .nv.constant0._Z16fc_backward_biasPfS_ii --------------------------
	.section	.nv.constant0._Z16fc_backward_biasPfS_ii,"a",@progbits
	.sectionflags	@""
	.align	4
.nv.constant0._Z16fc_backward_biasPfS_ii:
	.zero		920


//--------------------- .nv.constant0._Z19fc_backward_weightsPfS_S_iii --------------------------
	.section	.nv.constant0._Z19fc_backward_weightsPfS_S_iii,"a",@progbits
	.sectionflags	@""
	.align	4
.nv.constant0._Z19fc_backward_weightsPfS_S_iii:
	.zero		932


//--------------------- SYMBOLS --------------------------

	.type		.nv.reservedSmem.offset0,@object
	.size		.nv.reservedSmem.offset0,0x4
